//
// Generated by NVIDIA NVVM Compiler
//
// Compiler Build ID: CL-36424714
// Cuda compilation tools, release 13.0, V13.0.88
// Based on NVVM 20.0.0
//

.version 9.0
.target sm_100
.address_size 64

	// .globl	_Z19tiled_matmul_kernelPfS_S_jjj
// _ZZ19tiled_matmul_kernelPfS_S_jjjE3A_s has been demoted
// _ZZ19tiled_matmul_kernelPfS_S_jjjE3B_s has been demoted

.visible .entry _Z19tiled_matmul_kernelPfS_S_jjj(
	.param .u64 .ptr .align 1 _Z19tiled_matmul_kernelPfS_S_jjj_param_0,
	.param .u64 .ptr .align 1 _Z19tiled_matmul_kernelPfS_S_jjj_param_1,
	.param .u64 .ptr .align 1 _Z19tiled_matmul_kernelPfS_S_jjj_param_2,
	.param .u32 _Z19tiled_matmul_kernelPfS_S_jjj_param_3,
	.param .u32 _Z19tiled_matmul_kernelPfS_S_jjj_param_4,
	.param .u32 _Z19tiled_matmul_kernelPfS_S_jjj_param_5
)
{
	.reg .pred 	%p<16>;
	.reg .b32 	%r<42>;
	.reg .b32 	%f<113>;
	.reg .b64 	%rd<13>;
	// demoted variable
	.shared .align 4 .b8 _ZZ19tiled_matmul_kernelPfS_S_jjjE3A_s[4096];
	// demoted variable
	.shared .align 4 .b8 _ZZ19tiled_matmul_kernelPfS_S_jjjE3B_s[4096];
	ld.param.u64 	%rd3, [_Z19tiled_matmul_kernelPfS_S_jjj_param_0];
	ld.param.u64 	%rd4, [_Z19tiled_matmul_kernelPfS_S_jjj_param_1];
	ld.param.u64 	%rd5, [_Z19tiled_matmul_kernelPfS_S_jjj_param_2];
	ld.param.u32 	%r24, [_Z19tiled_matmul_kernelPfS_S_jjj_param_3];
	ld.param.u32 	%r25, [_Z19tiled_matmul_kernelPfS_S_jjj_param_4];
	ld.param.u32 	%r26, [_Z19tiled_matmul_kernelPfS_S_jjj_param_5];
	mov.u32 	%r27, %ntid.y;
	mov.u32 	%r28, %ctaid.y;
	mov.u32 	%r39, %tid.y;
	mad.lo.s32 	%r2, %r27, %r28, %r39;
	mov.u32 	%r29, %ntid.x;
	mov.u32 	%r30, %ctaid.x;
	mov.u32 	%r37, %tid.x;
	mad.lo.s32 	%r4, %r29, %r30, %r37;
	add.s32 	%r5, %r25, 31;
	setp.lt.u32 	%p2, %r5, 32;
	mov.f32 	%f111, 0f00000000;
	@%p2 bra 	$L__BB0_9;
	setp.lt.u32 	%p3, %r2, %r24;
	shl.b32 	%r31, %r39, 7;
	mov.u32 	%r32, _ZZ19tiled_matmul_kernelPfS_S_jjjE3A_s;
	add.s32 	%r6, %r32, %r31;
	shl.b32 	%r33, %r37, 2;
	add.s32 	%r7, %r6, %r33;
	setp.lt.u32 	%p4, %r4, %r26;
	mov.u32 	%r34, _ZZ19tiled_matmul_kernelPfS_S_jjjE3B_s;
	add.s32 	%r9, %r34, %r33;
	add.s32 	%r8, %r9, %r31;
	and.pred  	%p1, %p3, %p4;
	shr.u32 	%r35, %r5, 5;
	neg.s32 	%r41, %r35;
	mad.lo.s32 	%r40, %r39, %r26, %r4;
	shl.b32 	%r12, %r26, 5;
	mad.lo.s32 	%r38, %r25, %r2, %r37;
	cvta.to.global.u64 	%rd1, %rd3;
	cvta.to.global.u64 	%rd2, %rd4;
	mov.f32 	%f111, 0f00000000;
	not.pred 	%p11, %p1;
$L__BB0_2:
	setp.ge.u32 	%p5, %r2, %r24;
	setp.ge.u32 	%p6, %r37, %r25;
	mov.f32 	%f109, 0f00000000;
	or.pred  	%p7, %p5, %p6;
	@%p7 bra 	$L__BB0_4;
	mul.wide.u32 	%rd6, %r38, 4;
	add.s64 	%rd7, %rd1, %rd6;
	ld.global.f32 	%f109, [%rd7];
$L__BB0_4:
	setp.ge.u32 	%p8, %r4, %r26;
	st.shared.f32 	[%r7], %f109;
	setp.ge.u32 	%p9, %r39, %r25;
	mov.f32 	%f110, 0f00000000;
	or.pred  	%p10, %p8, %p9;
	@%p10 bra 	$L__BB0_6;
	mul.wide.u32 	%rd8, %r40, 4;
	add.s64 	%rd9, %rd2, %rd8;
	ld.global.f32 	%f110, [%rd9];
$L__BB0_6:
	st.shared.f32 	[%r8], %f110;
	bar.sync 	0;
	@%p11 bra 	$L__BB0_8;
	ld.shared.f32 	%f13, [%r6];
	ld.shared.f32 	%f14, [%r9];
	fma.rn.f32 	%f15, %f13, %f14, %f111;
	ld.shared.f32 	%f16, [%r6+4];
	ld.shared.f32 	%f17, [%r9+128];
	fma.rn.f32 	%f18, %f16, %f17, %f15;
	ld.shared.f32 	%f19, [%r6+8];
	ld.shared.f32 	%f20, [%r9+256];
	fma.rn.f32 	%f21, %f19, %f20, %f18;
	ld.shared.f32 	%f22, [%r6+12];
	ld.shared.f32 	%f23, [%r9+384];
	fma.rn.f32 	%f24, %f22, %f23, %f21;
	ld.shared.f32 	%f25, [%r6+16];
	ld.shared.f32 	%f26, [%r9+512];
	fma.rn.f32 	%f27, %f25, %f26, %f24;
	ld.shared.f32 	%f28, [%r6+20];
	ld.shared.f32 	%f29, [%r9+640];
	fma.rn.f32 	%f30, %f28, %f29, %f27;
	ld.shared.f32 	%f31, [%r6+24];
	ld.shared.f32 	%f32, [%r9+768];
	fma.rn.f32 	%f33, %f31, %f32, %f30;
	ld.shared.f32 	%f34, [%r6+28];
	ld.shared.f32 	%f35, [%r9+896];
	fma.rn.f32 	%f36, %f34, %f35, %f33;
	ld.shared.f32 	%f37, [%r6+32];
	ld.shared.f32 	%f38, [%r9+1024];
	fma.rn.f32 	%f39, %f37, %f38, %f36;
	ld.shared.f32 	%f40, [%r6+36];
	ld.shared.f32 	%f41, [%r9+1152];
	fma.rn.f32 	%f42, %f40, %f41, %f39;
	ld.shared.f32 	%f43, [%r6+40];
	ld.shared.f32 	%f44, [%r9+1280];
	fma.rn.f32 	%f45, %f43, %f44, %f42;
	ld.shared.f32 	%f46, [%r6+44];
	ld.shared.f32 	%f47, [%r9+1408];
	fma.rn.f32 	%f48, %f46, %f47, %f45;
	ld.shared.f32 	%f49, [%r6+48];
	ld.shared.f32 	%f50, [%r9+1536];
	fma.rn.f32 	%f51, %f49, %f50, %f48;
	ld.shared.f32 	%f52, [%r6+52];
	ld.shared.f32 	%f53, [%r9+1664];
	fma.rn.f32 	%f54, %f52, %f53, %f51;
	ld.shared.f32 	%f55, [%r6+56];
	ld.shared.f32 	%f56, [%r9+1792];
	fma.rn.f32 	%f57, %f55, %f56, %f54;
	ld.shared.f32 	%f58, [%r6+60];
	ld.shared.f32 	%f59, [%r9+1920];
	fma.rn.f32 	%f60, %f58, %f59, %f57;
	ld.shared.f32 	%f61, [%r6+64];
	ld.shared.f32 	%f62, [%r9+2048];
	fma.rn.f32 	%f63, %f61, %f62, %f60;
	ld.shared.f32 	%f64, [%r6+68];
	ld.shared.f32 	%f65, [%r9+2176];
	fma.rn.f32 	%f66, %f64, %f65, %f63;
	ld.shared.f32 	%f67, [%r6+72];
	ld.shared.f32 	%f68, [%r9+2304];
	fma.rn.f32 	%f69, %f67, %f68, %f66;
	ld.shared.f32 	%f70, [%r6+76];
	ld.shared.f32 	%f71, [%r9+2432];
	fma.rn.f32 	%f72, %f70, %f71, %f69;
	ld.shared.f32 	%f73, [%r6+80];
	ld.shared.f32 	%f74, [%r9+2560];
	fma.rn.f32 	%f75, %f73, %f74, %f72;
	ld.shared.f32 	%f76, [%r6+84];
	ld.shared.f32 	%f77, [%r9+2688];
	fma.rn.f32 	%f78, %f76, %f77, %f75;
	ld.shared.f32 	%f79, [%r6+88];
	ld.shared.f32 	%f80, [%r9+2816];
	fma.rn.f32 	%f81, %f79, %f80, %f78;
	ld.shared.f32 	%f82, [%r6+92];
	ld.shared.f32 	%f83, [%r9+2944];
	fma.rn.f32 	%f84, %f82, %f83, %f81;
	ld.shared.f32 	%f85, [%r6+96];
	ld.shared.f32 	%f86, [%r9+3072];
	fma.rn.f32 	%f87, %f85, %f86, %f84;
	ld.shared.f32 	%f88, [%r6+100];
	ld.shared.f32 	%f89, [%r9+3200];
	fma.rn.f32 	%f90, %f88, %f89, %f87;
	ld.shared.f32 	%f91, [%r6+104];
	ld.shared.f32 	%f92, [%r9+3328];
	fma.rn.f32 	%f93, %f91, %f92, %f90;
	ld.shared.f32 	%f94, [%r6+108];
	ld.shared.f32 	%f95, [%r9+3456];
	fma.rn.f32 	%f96, %f94, %f95, %f93;
	ld.shared.f32 	%f97, [%r6+112];
	ld.shared.f32 	%f98, [%r9+3584];
	fma.rn.f32 	%f99, %f97, %f98, %f96;
	ld.shared.f32 	%f100, [%r6+116];
	ld.shared.f32 	%f101, [%r9+3712];
	fma.rn.f32 	%f102, %f100, %f101, %f99;
	ld.shared.f32 	%f103, [%r6+120];
	ld.shared.f32 	%f104, [%r9+3840];
	fma.rn.f32 	%f105, %f103, %f104, %f102;
	ld.shared.f32 	%f106, [%r6+124];
	ld.shared.f32 	%f107, [%r9+3968];
	fma.rn.f32 	%f111, %f106, %f107, %f105;
$L__BB0_8:
	bar.sync 	0;
	add.s32 	%r41, %r41, 1;
	setp.ne.s32 	%p12, %r41, 0;
	add.s32 	%r40, %r40, %r12;
	add.s32 	%r39, %r39, 32;
	add.s32 	%r38, %r38, 32;
	add.s32 	%r37, %r37, 32;
	@%p12 bra 	$L__BB0_2;
$L__BB0_9:
	setp.ge.u32 	%p13, %r2, %r24;
	setp.ge.u32 	%p14, %r4, %r26;
	or.pred  	%p15, %p13, %p14;
	@%p15 bra 	$L__BB0_11;
	mad.lo.s32 	%r36, %r26, %r2, %r4;
	cvta.to.global.u64 	%rd10, %rd5;
	mul.wide.u32 	%rd11, %r36, 4;
	add.s64 	%rd12, %rd10, %rd11;
	st.global.f32 	[%rd12], %f111;
$L__BB0_11:
	ret;

}
	// .globl	_Z13matmul_kernelPfS_S_jjj
.visible .entry _Z13matmul_kernelPfS_S_jjj(
	.param .u64 .ptr .align 1 _Z13matmul_kernelPfS_S_jjj_param_0,
	.param .u64 .ptr .align 1 _Z13matmul_kernelPfS_S_jjj_param_1,
	.param .u64 .ptr .align 1 _Z13matmul_kernelPfS_S_jjj_param_2,
	.param .u32 _Z13matmul_kernelPfS_S_jjj_param_3,
	.param .u32 _Z13matmul_kernelPfS_S_jjj_param_4,
	.param .u32 _Z13matmul_kernelPfS_S_jjj_param_5
)
{
	.reg .pred 	%p<13>;
	.reg .b32 	%r<92>;
	.reg .b32 	%f<68>;
	.reg .b64 	%rd<69>;

	ld.param.u64 	%rd4, [_Z13matmul_kernelPfS_S_jjj_param_0];
	ld.param.u64 	%rd5, [_Z13matmul_kernelPfS_S_jjj_param_1];
	ld.param.u64 	%rd3, [_Z13matmul_kernelPfS_S_jjj_param_2];
	ld.param.u32 	%r46, [_Z13matmul_kernelPfS_S_jjj_param_3];
	ld.param.u32 	%r44, [_Z13matmul_kernelPfS_S_jjj_param_4];
	ld.param.u32 	%r45, [_Z13matmul_kernelPfS_S_jjj_param_5];
	cvta.to.global.u64 	%rd1, %rd5;
	cvta.to.global.u64 	%rd2, %rd4;
	mov.u32 	%r47, %ntid.y;
	mov.u32 	%r48, %ctaid.y;
	mov.u32 	%r49, %tid.y;
	mad.lo.s32 	%r1, %r47, %r48, %r49;
	mov.u32 	%r50, %ntid.x;
	mov.u32 	%r51, %ctaid.x;
	mul.lo.s32 	%r2, %r50, %r51;
	mov.u32 	%r3, %tid.x;
	add.s32 	%r4, %r2, %r3;
	setp.ge.u32 	%p1, %r1, %r46;
	setp.ge.u32 	%p2, %r4, %r45;
	or.pred  	%p3, %p1, %p2;
	@%p3 bra 	$L__BB1_14;
	setp.eq.s32 	%p4, %r44, 0;
	mov.f32 	%f67, 0f00000000;
	@%p4 bra 	$L__BB1_13;
	mul.lo.s32 	%r5, %r44, %r1;
	and.b32  	%r6, %r44, 7;
	setp.lt.u32 	%p5, %r44, 8;
	mov.f32 	%f67, 0f00000000;
	mov.b32 	%r90, 0;
	@%p5 bra 	$L__BB1_5;
	and.b32  	%r90, %r44, -8;
	neg.s32 	%r88, %r90;
	add.s32 	%r53, %r3, %r45;
	add.s32 	%r87, %r53, %r2;
	shl.b32 	%r10, %r45, 3;
	shl.b32 	%r54, %r45, 1;
	add.s32 	%r86, %r4, %r54;
	mad.lo.s32 	%r85, %r45, 3, %r4;
	shl.b32 	%r55, %r45, 2;
	add.s32 	%r84, %r4, %r55;
	mad.lo.s32 	%r83, %r45, 5, %r4;
	mad.lo.s32 	%r82, %r45, 6, %r4;
	mad.lo.s32 	%r81, %r45, 7, %r4;
	add.s32 	%r79, %r5, 3;
	mov.f32 	%f67, 0f00000000;
	mov.u32 	%r80, %r4;
$L__BB1_4:
	.pragma "nounroll";
	add.s32 	%r56, %r79, -3;
	mul.wide.u32 	%rd6, %r56, 4;
	add.s64 	%rd7, %rd2, %rd6;
	ld.global.f32 	%f17, [%rd7];
	mul.wide.u32 	%rd8, %r80, 4;
	add.s64 	%rd9, %rd1, %rd8;
	ld.global.f32 	%f18, [%rd9];
	fma.rn.f32 	%f19, %f17, %f18, %f67;
	add.s32 	%r57, %r79, -2;
	mul.wide.u32 	%rd10, %r57, 4;
	add.s64 	%rd11, %rd2, %rd10;
	ld.global.f32 	%f20, [%rd11];
	mul.wide.u32 	%rd12, %r87, 4;
	add.s64 	%rd13, %rd1, %rd12;
	ld.global.f32 	%f21, [%rd13];
	fma.rn.f32 	%f22, %f20, %f21, %f19;
	add.s32 	%r58, %r79, -1;
	mul.wide.u32 	%rd14, %r58, 4;
	add.s64 	%rd15, %rd2, %rd14;
	ld.global.f32 	%f23, [%rd15];
	mul.wide.u32 	%rd16, %r86, 4;
	add.s64 	%rd17, %rd1, %rd16;
	ld.global.f32 	%f24, [%rd17];
	fma.rn.f32 	%f25, %f23, %f24, %f22;
	add.s32 	%r59, %r79, 4;
	mul.wide.u32 	%rd18, %r79, 4;
	add.s64 	%rd19, %rd2, %rd18;
	ld.global.f32 	%f26, [%rd19];
	mul.wide.u32 	%rd20, %r85, 4;
	add.s64 	%rd21, %rd1, %rd20;
	ld.global.f32 	%f27, [%rd21];
	fma.rn.f32 	%f28, %f26, %f27, %f25;
	add.s32 	%r60, %r79, 1;
	mul.wide.u32 	%rd22, %r60, 4;
	add.s64 	%rd23, %rd2, %rd22;
	ld.global.f32 	%f29, [%rd23];
	mul.wide.u32 	%rd24, %r84, 4;
	add.s64 	%rd25, %rd1, %rd24;
	ld.global.f32 	%f30, [%rd25];
	fma.rn.f32 	%f31, %f29, %f30, %f28;
	add.s32 	%r61, %r79, 2;
	mul.wide.u32 	%rd26, %r61, 4;
	add.s64 	%rd27, %rd2, %rd26;
	ld.global.f32 	%f32, [%rd27];
	mul.wide.u32 	%rd28, %r83, 4;
	add.s64 	%rd29, %rd1, %rd28;
	ld.global.f32 	%f33, [%rd29];
	fma.rn.f32 	%f34, %f32, %f33, %f31;
	add.s32 	%r62, %r79, 3;
	mul.wide.u32 	%rd30, %r62, 4;
	add.s64 	%rd31, %rd2, %rd30;
	ld.global.f32 	%f35, [%rd31];
	mul.wide.u32 	%rd32, %r82, 4;
	add.s64 	%rd33, %rd1, %rd32;
	ld.global.f32 	%f36, [%rd33];
	fma.rn.f32 	%f37, %f35, %f36, %f34;
	mul.wide.u32 	%rd34, %r59, 4;
	add.s64 	%rd35, %rd2, %rd34;
	ld.global.f32 	%f38, [%rd35];
	mul.wide.u32 	%rd36, %r81, 4;
	add.s64 	%rd37, %rd1, %rd36;
	ld.global.f32 	%f39, [%rd37];
	fma.rn.f32 	%f67, %f38, %f39, %f37;
	add.s32 	%r88, %r88, 8;
	add.s32 	%r87, %r87, %r10;
	add.s32 	%r86, %r86, %r10;
	add.s32 	%r85, %r85, %r10;
	add.s32 	%r84, %r84, %r10;
	add.s32 	%r83, %r83, %r10;
	add.s32 	%r82, %r82, %r10;
	add.s32 	%r81, %r81, %r10;
	add.s32 	%r80, %r80, %r10;
	add.s32 	%r79, %r79, 8;
	setp.ne.s32 	%p6, %r88, 0;
	@%p6 bra 	$L__BB1_4;
$L__BB1_5:
	setp.eq.s32 	%p7, %r6, 0;
	@%p7 bra 	$L__BB1_13;
	and.b32  	%r39, %r44, 3;
	setp.lt.u32 	%p8, %r6, 4;
	@%p8 bra 	$L__BB1_8;
	add.s32 	%r63, %r90, %r5;
	mul.wide.u32 	%rd38, %r63, 4;
	add.s64 	%rd39, %rd2, %rd38;
	ld.global.f32 	%f41, [%rd39];
	mad.lo.s32 	%r64, %r90, %r45, %r4;
	mul.wide.u32 	%rd40, %r64, 4;
	add.s64 	%rd41, %rd1, %rd40;
	ld.global.f32 	%f42, [%rd41];
	fma.rn.f32 	%f43, %f41, %f42, %f67;
	add.s32 	%r65, %r63, 1;
	mul.wide.u32 	%rd42, %r65, 4;
	add.s64 	%rd43, %rd2, %rd42;
	ld.global.f32 	%f44, [%rd43];
	add.s32 	%r66, %r64, %r45;
	mul.wide.u32 	%rd44, %r66, 4;
	add.s64 	%rd45, %rd1, %rd44;
	ld.global.f32 	%f45, [%rd45];
	fma.rn.f32 	%f46, %f44, %f45, %f43;
	add.s32 	%r67, %r63, 2;
	mul.wide.u32 	%rd46, %r67, 4;
	add.s64 	%rd47, %rd2, %rd46;
	ld.global.f32 	%f47, [%rd47];
	add.s32 	%r68, %r66, %r45;
	mul.wide.u32 	%rd48, %r68, 4;
	add.s64 	%rd49, %rd1, %rd48;
	ld.global.f32 	%f48, [%rd49];
	fma.rn.f32 	%f49, %f47, %f48, %f46;
	add.s32 	%r69, %r63, 3;
	mul.wide.u32 	%rd50, %r69, 4;
	add.s64 	%rd51, %rd2, %rd50;
	ld.global.f32 	%f50, [%rd51];
	add.s32 	%r70, %r68, %r45;
	mul.wide.u32 	%rd52, %r70, 4;
	add.s64 	%rd53, %rd1, %rd52;
	ld.global.f32 	%f51, [%rd53];
	fma.rn.f32 	%f67, %f50, %f51, %f49;
	add.s32 	%r90, %r90, 4;
$L__BB1_8:
	setp.eq.s32 	%p9, %r39, 0;
	@%p9 bra 	$L__BB1_13;
	setp.eq.s32 	%p10, %r39, 1;
	@%p10 bra 	$L__BB1_11;
	add.s32 	%r71, %r90, %r5;
	mul.wide.u32 	%rd54, %r71, 4;
	add.s64 	%rd55, %rd2, %rd54;
	ld.global.f32 	%f53, [%rd55];
	mad.lo.s32 	%r72, %r90, %r45, %r4;
	mul.wide.u32 	%rd56, %r72, 4;
	add.s64 	%rd57, %rd1, %rd56;
	ld.global.f32 	%f54, [%rd57];
	fma.rn.f32 	%f55, %f53, %f54, %f67;
	add.s32 	%r73, %r71, 1;
	mul.wide.u32 	%rd58, %r73, 4;
	add.s64 	%rd59, %rd2, %rd58;
	ld.global.f32 	%f56, [%rd59];
	add.s32 	%r74, %r72, %r45;
	mul.wide.u32 	%rd60, %r74, 4;
	add.s64 	%rd61, %rd1, %rd60;
	ld.global.f32 	%f57, [%rd61];
	fma.rn.f32 	%f67, %f56, %f57, %f55;
	add.s32 	%r90, %r90, 2;
$L__BB1_11:
	and.b32  	%r75, %r44, 1;
	setp.eq.b32 	%p11, %r75, 1;
	not.pred 	%p12, %p11;
	@%p12 bra 	$L__BB1_13;
	add.s32 	%r76, %r90, %r5;
	mul.wide.u32 	%rd62, %r76, 4;
	add.s64 	%rd63, %rd2, %rd62;
	ld.global.f32 	%f58, [%rd63];
	mad.lo.s32 	%r77, %r90, %r45, %r4;
	mul.wide.u32 	%rd64, %r77, 4;
	add.s64 	%rd65, %rd1, %rd64;
	ld.global.f32 	%f59, [%rd65];
	fma.rn.f32 	%f67, %f58, %f59, %f67;
$L__BB1_13:
	mad.lo.s32 	%r78, %r45, %r1, %r4;
	cvta.to.global.u64 	%rd66, %rd3;
	mul.wide.u32 	%rd67, %r78, 4;
	add.s64 	%rd68, %rd66, %rd67;
	st.global.f32 	[%rd68], %f67;
$L__BB1_14:
	ret;

}


// ===== COMPILED SASS (sm_100) =====

	.target	sm_100

	.elftype	@"ET_EXEC"


//--------------------- .note.nv.tkinfo           --------------------------
	.section	.note.nv.tkinfo,"",@"SHT_NOTE"
	.sectionflags	@"SHF_NOTE_NV_TKINFO"
	.tkinfo
        /*0018*/ 	.word	0x00000002
        /*0030*/ 	.string	""
        /*0030*/ 	.string	"ptxas"
        /*0030*/ 	.string	"Cuda compilation tools, release 13.0, V13.0.88"
        /*0030*/ 	.string	"Build cuda_13.0.r13.0/compiler.36424714_0"
        /*0030*/ 	.string	"-arch sm_100 -m 64 "



//--------------------- .note.nv.cuinfo           --------------------------
	.section	.note.nv.cuinfo,"",@"SHT_NOTE"
	.sectionflags	@"SHF_NOTE_NV_CUINFO"
        /*0018*/ 	.short	0x0002
        /*001a*/ 	.short	0x0064
        /*001c*/ 	.short	0x0082
	.zero		2


//--------------------- .nv.info                  --------------------------
	.section	.nv.info,"",@"SHT_CUDA_INFO"
	.align	4


	//----- nvinfo : EIATTR_REGCOUNT
	.align		4
        /*0000*/ 	.byte	0x04, 0x2f
        /*0002*/ 	.short	(.L_1 - .L_0)
	.align		4
.L_0:
        /*0004*/ 	.word	index@(_Z19tiled_matmul_kernelPfS_S_jjj)
        /*0008*/ 	.word	0x0000001e


	//----- nvinfo : EIATTR_FRAME_SIZE
	.align		4
.L_1:
        /*000c*/ 	.byte	0x04, 0x11
        /*000e*/ 	.short	(.L_3 - .L_2)
	.align		4
.L_2:
        /*0010*/ 	.word	index@(_Z19tiled_matmul_kernelPfS_S_jjj)
        /*0014*/ 	.word	0x00000000


	//----- nvinfo : EIATTR_REGCOUNT
	.align		4
.L_3:
        /*0018*/ 	.byte	0x04, 0x2f
        /*001a*/ 	.short	(.L_5 - .L_4)
	.align		4
.L_4:
        /*001c*/ 	.word	index@(_Z13matmul_kernelPfS_S_jjj)
        /*0020*/ 	.word	0x00000020


	//----- nvinfo : EIATTR_FRAME_SIZE
	.align		4
.L_5:
        /*0024*/ 	.byte	0x04, 0x11
        /*0026*/ 	.short	(.L_7 - .L_6)
	.align		4
.L_6:
        /*0028*/ 	.word	index@(_Z13matmul_kernelPfS_S_jjj)
        /*002c*/ 	.word	0x00000000


	//----- nvinfo : EIATTR_MIN_STACK_SIZE
	.align		4
.L_7:
        /*0030*/ 	.byte	0x04, 0x12
        /*0032*/ 	.short	(.L_9 - .L_8)
	.align		4
.L_8:
        /*0034*/ 	.word	index@(_Z13matmul_kernelPfS_S_jjj)
        /*0038*/ 	.word	0x00000000


	//----- nvinfo : EIATTR_MIN_STACK_SIZE
	.align		4
.L_9:
        /*003c*/ 	.byte	0x04, 0x12
        /*003e*/ 	.short	(.L_11 - .L_10)
	.align		4
.L_10:
        /*0040*/ 	.word	index@(_Z19tiled_matmul_kernelPfS_S_jjj)
        /*0044*/ 	.word	0x00000000
.L_11:


//--------------------- .nv.compat                --------------------------
	.section	.nv.compat,"",@"SHT_CUDA_COMPAT_INFO"
	.align	4
        /*0000*/ 	.byte	0x02, 0x09, 0x00, 0x00, 0x02, 0x02, 0x01, 0x00, 0x02, 0x05, 0x05, 0x00, 0x03, 0x07, 0x01, 0x01
        /*0010*/ 	.byte	0x02, 0x03, 0x00, 0x00, 0x02, 0x06, 0x01, 0x00, 0x04, 0x0b, 0x08, 0x00, 0x09, 0x00, 0x00, 0x00
        /*0020*/ 	.byte	0x00, 0x00, 0x00, 0x00


//--------------------- .nv.info._Z13matmul_kernelPfS_S_jjj --------------------------
	.section	.nv.info._Z13matmul_kernelPfS_S_jjj,"",@"SHT_CUDA_INFO"
	.sectionflags	@""
	.align	4


	//----- nvinfo : EIATTR_CUDA_API_VERSION
	.align		4
        /*0000*/ 	.byte	0x04, 0x37
        /*0002*/ 	.short	(.L_13 - .L_12)
.L_12:
        /*0004*/ 	.word	0x00000082


	//----- nvinfo : EIATTR_KPARAM_INFO
	.align		4
.L_13:
        /*0008*/ 	.byte	0x04, 0x17
        /*000a*/ 	.short	(.L_15 - .L_14)
.L_14:
        /*000c*/ 	.word	0x00000000
        /*0010*/ 	.short	0x0005
        /*0012*/ 	.short	0x0020
        /*0014*/ 	.byte	0x00, 0xf0, 0x11, 0x00


	//----- nvinfo : EIATTR_KPARAM_INFO
	.align		4
.L_15:
        /*0018*/ 	.byte	0x04, 0x17
        /*001a*/ 	.short	(.L_17 - .L_16)
.L_16:
        /*001c*/ 	.word	0x00000000
        /*0020*/ 	.short	0x0004
        /*0022*/ 	.short	0x001c
        /*0024*/ 	.byte	0x00, 0xf0, 0x11, 0x00


	//----- nvinfo : EIATTR_KPARAM_INFO
	.align		4
.L_17:
        /*0028*/ 	.byte	0x04, 0x17
        /*002a*/ 	.short	(.L_19 - .L_18)
.L_18:
        /*002c*/ 	.word	0x00000000
        /*0030*/ 	.short	0x0003
        /*0032*/ 	.short	0x0018
        /*0034*/ 	.byte	0x00, 0xf0, 0x11, 0x00


	//----- nvinfo : EIATTR_KPARAM_INFO
	.align		4
.L_19:
        /*0038*/ 	.byte	0x04, 0x17
        /*003a*/ 	.short	(.L_21 - .L_20)
.L_20:
        /*003c*/ 	.word	0x00000000
        /*0040*/ 	.short	0x0002
        /*0042*/ 	.short	0x0010
        /*0044*/ 	.byte	0x00, 0xf5, 0x21, 0x00


	//----- nvinfo : EIATTR_KPARAM_INFO
	.align		4
.L_21:
        /*0048*/ 	.byte	0x04, 0x17
        /*004a*/ 	.short	(.L_23 - .L_22)
.L_22:
        /*004c*/ 	.word	0x00000000
        /*0050*/ 	.short	0x0001
        /*0052*/ 	.short	0x0008
        /*0054*/ 	.byte	0x00, 0xf5, 0x21, 0x00


	//----- nvinfo : EIATTR_KPARAM_INFO
	.align		4
.L_23:
        /*0058*/ 	.byte	0x04, 0x17
        /*005a*/ 	.short	(.L_25 - .L_24)
.L_24:
        /*005c*/ 	.word	0x00000000
        /*0060*/ 	.short	0x0000
        /*0062*/ 	.short	0x0000
        /*0064*/ 	.byte	0x00, 0xf5, 0x21, 0x00


	//----- nvinfo : EIATTR_SPARSE_MMA_MASK
	.align		4
.L_25:
        /*0068*/ 	.byte	0x03, 0x50
        /*006a*/ 	.short	0x0000


	//----- nvinfo : EIATTR_MAXREG_COUNT
	.align		4
        /*006c*/ 	.byte	0x03, 0x1b
        /*006e*/ 	.short	0x00ff


	//----- nvinfo : EIATTR_MERCURY_ISA_VERSION
	.align		4
        /*0070*/ 	.byte	0x03, 0x5f
        /*0072*/ 	.short	0x0101


	//----- nvinfo : EIATTR_VRC_CTA_INIT_COUNT
	.align		4
        /*0074*/ 	.byte	0x02, 0x4a
	.zero		1
	.zero		1


	//----- nvinfo : EIATTR_EXIT_INSTR_OFFSETS
	.align		4
        /*0078*/ 	.byte	0x04, 0x1c
        /*007a*/ 	.short	(.L_27 - .L_26)


	//   ....[0]....
.L_26:
        /*007c*/ 	.word	0x000000e0


	//   ....[1]....
        /*0080*/ 	.word	0x00000a90


	//----- nvinfo : EIATTR_CBANK_PARAM_SIZE
	.align		4
.L_27:
        /*0084*/ 	.byte	0x03, 0x19
        /*0086*/ 	.short	0x0024


	//----- nvinfo : EIATTR_PARAM_CBANK
	.align		4
        /*0088*/ 	.byte	0x04, 0x0a
        /*008a*/ 	.short	(.L_29 - .L_28)
	.align		4
.L_28:
        /*008c*/ 	.word	index@(.nv.constant0._Z13matmul_kernelPfS_S_jjj)
        /*0090*/ 	.short	0x0380
        /*0092*/ 	.short	0x0024


	//----- nvinfo : EIATTR_SW_WAR
	.align		4
.L_29:
        /*0094*/ 	.byte	0x04, 0x36
        /*0096*/ 	.short	(.L_31 - .L_30)
.L_30:
        /*0098*/ 	.word	0x00000008
.L_31:


//--------------------- .nv.info._Z19tiled_matmul_kernelPfS_S_jjj --------------------------
	.section	.nv.info._Z19tiled_matmul_kernelPfS_S_jjj,"",@"SHT_CUDA_INFO"
	.sectionflags	@""
	.align	4


	//----- nvinfo : EIATTR_CUDA_API_VERSION
	.align		4
        /*0000*/ 	.byte	0x04, 0x37
        /*0002*/ 	.short	(.L_33 - .L_32)
.L_32:
        /*0004*/ 	.word	0x00000082


	//----- nvinfo : EIATTR_KPARAM_INFO
	.align		4
.L_33:
        /*0008*/ 	.byte	0x04, 0x17
        /*000a*/ 	.short	(.L_35 - .L_34)
.L_34:
        /*000c*/ 	.word	0x00000000
        /*0010*/ 	.short	0x0005
        /*0012*/ 	.short	0x0020
        /*0014*/ 	.byte	0x00, 0xf0, 0x11, 0x00


	//----- nvinfo : EIATTR_KPARAM_INFO
	.align		4
.L_35:
        /*0018*/ 	.byte	0x04, 0x17
        /*001a*/ 	.short	(.L_37 - .L_36)
.L_36:
        /*001c*/ 	.word	0x00000000
        /*0020*/ 	.short	0x0004
        /*0022*/ 	.short	0x001c
        /*0024*/ 	.byte	0x00, 0xf0, 0x11, 0x00


	//----- nvinfo : EIATTR_KPARAM_INFO
	.align		4
.L_37:
        /*0028*/ 	.byte	0x04, 0x17
        /*002a*/ 	.short	(.L_39 - .L_38)
.L_38:
        /*002c*/ 	.word	0x00000000
        /*0030*/ 	.short	0x0003
        /*0032*/ 	.short	0x0018
        /*0034*/ 	.byte	0x00, 0xf0, 0x11, 0x00


	//----- nvinfo : EIATTR_KPARAM_INFO
	.align		4
.L_39:
        /*0038*/ 	.byte	0x04, 0x17
        /*003a*/ 	.short	(.L_41 - .L_40)
.L_40:
        /*003c*/ 	.word	0x00000000
        /*0040*/ 	.short	0x0002
        /*0042*/ 	.short	0x0010
        /*0044*/ 	.byte	0x00, 0xf5, 0x21, 0x00


	//----- nvinfo : EIATTR_KPARAM_INFO
	.align		4
.L_41:
        /*0048*/ 	.byte	0x04, 0x17
        /*004a*/ 	.short	(.L_43 - .L_42)
.L_42:
        /*004c*/ 	.word	0x00000000
        /*0050*/ 	.short	0x0001
        /*0052*/ 	.short	0x0008
        /*0054*/ 	.byte	0x00, 0xf5, 0x21, 0x00


	//----- nvinfo : EIATTR_KPARAM_INFO
	.align		4
.L_43:
        /*0058*/ 	.byte	0x04, 0x17
        /*005a*/ 	.short	(.L_45 - .L_44)
.L_44:
        /*005c*/ 	.word	0x00000000
        /*0060*/ 	.short	0x0000
        /*0062*/ 	.short	0x0000
        /*0064*/ 	.byte	0x00, 0xf5, 0x21, 0x00


	//----- nvinfo : EIATTR_SPARSE_MMA_MASK
	.align		4
.L_45:
        /*0068*/ 	.byte	0x03, 0x50
        /*006a*/ 	.short	0x0000


	//----- nvinfo : EIATTR_MAXREG_COUNT
	.align		4
        /*006c*/ 	.byte	0x03, 0x1b
        /*006e*/ 	.short	0x00ff


	//----- nvinfo : EIATTR_NUM_BARRIERS
	.align		4
        /*0070*/ 	.byte	0x02, 0x4c
        /*0072*/ 	.byte	0x01
	.zero		1


	//----- nvinfo : EIATTR_MERCURY_ISA_VERSION
	.align		4
        /*0074*/ 	.byte	0x03, 0x5f
        /*0076*/ 	.short	0x0101


	//----- nvinfo : EIATTR_VRC_CTA_INIT_COUNT
	.align		4
        /*0078*/ 	.byte	0x02, 0x4a
	.zero		1
	.zero		1


	//----- nvinfo : EIATTR_EXIT_INSTR_OFFSETS
	.align		4
        /*007c*/ 	.byte	0x04, 0x1c
        /*007e*/ 	.short	(.L_47 - .L_46)


	//   ....[0]....
.L_46:
        /*0080*/ 	.word	0x00000890


	//   ....[1]....
        /*0084*/ 	.word	0x000008e0


	//----- nvinfo : EIATTR_CRS_STACK_SIZE
	.align		4
.L_47:
        /*0088*/ 	.byte	0x04, 0x1e
        /*008a*/ 	.short	(.L_49 - .L_48)
.L_48:
        /*008c*/ 	.word	0x00000000


	//----- nvinfo : EIATTR_CBANK_PARAM_SIZE
	.align		4
.L_49:
        /*0090*/ 	.byte	0x03, 0x19
        /*0092*/ 	.short	0x0024


	//----- nvinfo : EIATTR_PARAM_CBANK
	.align		4
        /*0094*/ 	.byte	0x04, 0x0a
        /*0096*/ 	.short	(.L_51 - .L_50)
	.align		4
.L_50:
        /*0098*/ 	.word	index@(.nv.constant0._Z19tiled_matmul_kernelPfS_S_jjj)
        /*009c*/ 	.short	0x0380
        /*009e*/ 	.short	0x0024


	//----- nvinfo : EIATTR_SW_WAR
	.align		4
.L_51:
        /*00a0*/ 	.byte	0x04, 0x36
        /*00a2*/ 	.short	(.L_53 - .L_52)
.L_52:
        /*00a4*/ 	.word	0x00000008
.L_53:


//--------------------- .nv.callgraph             --------------------------
	.section	.nv.callgraph,"",@"SHT_CUDA_CALLGRAPH"
	.align	4
	.sectionentsize	8
	.align		4
        /*0000*/ 	.word	0x00000000
	.align		4
        /*0004*/ 	.word	0xffffffff
	.align		4
        /*0008*/ 	.word	0x00000000
	.align		4
        /*000c*/ 	.word	0xfffffffe
	.align		4
        /*0010*/ 	.word	0x00000000
	.align		4
        /*0014*/ 	.word	0xfffffffd
	.align		4
        /*0018*/ 	.word	0x00000000
	.align		4
        /*001c*/ 	.word	0xfffffffc


//--------------------- .text._Z13matmul_kernelPfS_S_jjj --------------------------
	.section	.text._Z13matmul_kernelPfS_S_jjj,"ax",@progbits
	.align	128
        .global         _Z13matmul_kernelPfS_S_jjj
        .type           _Z13matmul_kernelPfS_S_jjj,@function
        .size           _Z13matmul_kernelPfS_S_jjj,(.L_x_10 - _Z13matmul_kernelPfS_S_jjj)
        .other          _Z13matmul_kernelPfS_S_jjj,@"STO_CUDA_ENTRY STV_DEFAULT"
_Z13matmul_kernelPfS_S_jjj:
.text._Z13matmul_kernelPfS_S_jjj:
[----:B------:R-:W-:Y:S01]  /*0000*/  LDC R1, c[0x0][0x37c] ;  /* 0x0000df00ff017b82 */ /* 0x000fe20000000800 */
[----:B------:R-:W0:Y:S07]  /*0010*/  S2R R7, SR_TID.X ;  /* 0x0000000000077919 */ /* 0x000e2e0000002100 */
[----:B------:R-:W1:Y:S01]  /*0020*/  S2UR UR5, SR_CTAID.X ;  /* 0x00000000000579c3 */ /* 0x000e620000002500 */
[----:B------:R-:W2:Y:S01]  /*0030*/  LDCU UR6, c[0x0][0x364] ;  /* 0x00006c80ff0677ac */ /* 0x000ea20008000800 */
[----:B------:R-:W2:Y:S01]  /*0040*/  S2R R2, SR_CTAID.Y ;  /* 0x0000000000027919 */ /* 0x000ea20000002600 */
[----:B------:R-:W1:Y:S01]  /*0050*/  LDCU UR4, c[0x0][0x360] ;  /* 0x00006c00ff0477ac */ /* 0x000e620008000800 */
[----:B------:R-:W2:Y:S04]  /*0060*/  S2R R5, SR_TID.Y ;  /* 0x0000000000057919 */ /* 0x000ea80000002200 */
[----:B------:R-:W3:Y:S01]  /*0070*/  LDC R0, c[0x0][0x3a0] ;  /* 0x0000e800ff007b82 */ /* 0x000ee20000000800 */
[----:B------:R-:W4:Y:S01]  /*0080*/  LDCU UR7, c[0x0][0x398] ;  /* 0x00007300ff0777ac */ /* 0x000f220008000800 */
[----:B-1----:R-:W-:-:S06]  /*0090*/  UIMAD UR4, UR4, UR5, URZ ;  /* 0x00000005040472a4 */ /* 0x002fcc000f8e02ff */
[----:B0-----:R-:W-:-:S04]  /*00a0*/  IADD3 R3, PT, PT, R7, UR4, RZ ;  /* 0x0000000407037c10 */ /* 0x001fc8000fffe0ff */
[----:B---3--:R-:W-:Y:S01]  /*00b0*/  ISETP.GE.U32.AND P0, PT, R3, R0, PT ;  /* 0x000000000300720c */ /* 0x008fe20003f06070 */
[----:B--2---:R-:W-:-:S05]  /*00c0*/  IMAD R2, R2, UR6, R5 ;  /* 0x0000000602027c24 */ /* 0x004fca000f8e0205 */
[----:B----4-:R-:W-:-:S13]  /*00d0*/  ISETP.GE.U32.OR P0, PT, R2, UR7, P0 ;  /* 0x0000000702007c0c */ /* 0x010fda0008706470 */
[----:B------:R-:W-:Y:S05]  /*00e0*/  @P0 EXIT ;  /* 0x000000000000094d */ /* 0x000fea0003800000 */
[----:B------:R-:W0:Y:S01]  /*00f0*/  LDC R5, c[0x0][0x39c] ;  /* 0x0000e700ff057b82 */ /* 0x000e220000000800 */
[----:B------:R-:W1:Y:S01]  /*0100*/  LDCU.64 UR6, c[0x0][0x358] ;  /* 0x00006b00ff0677ac */ /* 0x000e620008000a00 */
[----:B------:R-:W-:Y:S01]  /*0110*/  HFMA2 R12, -RZ, RZ, 0, 0 ;  /* 0x00000000ff0c7431 */ /* 0x000fe200000001ff */
[----:B0-----:R-:W-:-:S13]  /*0120*/  ISETP.NE.AND P0, PT, R5, RZ, PT ;  /* 0x000000ff0500720c */ /* 0x001fda0003f05270 */
[----:B-1----:R-:W-:Y:S05]  /*0130*/  @!P0 BRA `(.L_x_0) ;  /* 0x0000000800448947 */ /* 0x002fea0003800000 */
[C---:B------:R-:W-:Y:S02]  /*0140*/  ISETP.GE.U32.AND P1, PT, R5.reuse, 0x8, PT ;  /* 0x000000080500780c */ /* 0x040fe40003f26070 */
[----:B------:R-:W-:Y:S02]  /*0150*/  LOP3.LUT R4, R5, 0x7, RZ, 0xc0, !PT ;  /* 0x0000000705047812 */ /* 0x000fe400078ec0ff */
[----:B------:R-:W-:Y:S02]  /*0160*/  MOV R12, RZ ;  /* 0x000000ff000c7202 */ /* 0x000fe40000000f00 */
[----:B------:R-:W-:Y:S02]  /*0170*/  ISETP.NE.AND P0, PT, R4, RZ, PT ;  /* 0x000000ff0400720c */ /* 0x000fe40003f05270 */
[----:B------:R-:W-:-:S05]  /*0180*/  MOV R6, RZ ;  /* 0x000000ff00067202 */ /* 0x000fca0000000f00 */
[----:B------:R-:W-:Y:S06]  /*0190*/  @!P1 BRA `(.L_x_1) ;  /* 0x0000000400249947 */ /* 0x000fec0003800000 */
[----:B------:R-:W-:Y:S01]  /*01a0*/  LOP3.LUT R6, R5, 0xfffffff8, RZ, 0xc0, !PT ;  /* 0xfffffff805067812 */ /* 0x000fe200078ec0ff */
[C---:B------:R-:W-:Y:S01]  /*01b0*/  IMAD R11, R0.reuse, 0x3, R3 ;  /* 0x00000003000b7824 */ /* 0x040fe200078e0203 */
[C---:B------:R-:W-:Y:S01]  /*01c0*/  IADD3 R7, PT, PT, R0.reuse, UR4, R7 ;  /* 0x0000000400077c10 */ /* 0x040fe2000fffe007 */
[C-C-:B------:R-:W-:Y:S01]  /*01d0*/  IMAD R15, R0.reuse, 0x5, R3.reuse ;  /* 0x00000005000f7824 */ /* 0x140fe200078e0203 */
[CC--:B------:R-:W-:Y:S01]  /*01e0*/  LEA R9, R0.reuse, R3.reuse, 0x1 ;  /* 0x0000000300097211 */ /* 0x0c0fe200078e08ff */
[C-C-:B------:R-:W-:Y:S01]  /*01f0*/  IMAD R25, R0.reuse, 0x6, R3.reuse ;  /* 0x0000000600197824 */ /* 0x140fe200078e0203 */
[C---:B------:R-:W-:Y:S01]  /*0200*/  LEA R13, R0.reuse, R3, 0x2 ;  /* 0x00000003000d7211 */ /* 0x040fe200078e10ff */
[----:B------:R-:W-:Y:S01]  /*0210*/  IMAD R27, R0, 0x7, R3 ;  /* 0x00000007001b7824 */ /* 0x000fe200078e0203 */
[----:B------:R-:W-:Y:S01]  /*0220*/  MOV R12, RZ ;  /* 0x000000ff000c7202 */ /* 0x000fe20000000f00 */
[----:B------:R-:W-:Y:S01]  /*0230*/  IMAD R8, R2, R5, 0x3 ;  /* 0x0000000302087424 */ /* 0x000fe200078e0205 */
[----:B------:R-:W-:-:S02]  /*0240*/  MOV R29, R3 ;  /* 0x00000003001d7202 */ /* 0x000fc40000000f00 */
[----:B------:R-:W-:-:S07]  /*0250*/  IADD3 R10, PT, PT, -R6, RZ, RZ ;  /* 0x000000ff060a7210 */ /* 0x000fce0007ffe1ff */
.L_x_2:
[----:B------:R-:W0:Y:S01]  /*0260*/  LDC.64 R20, c[0x0][0x380] ;  /* 0x0000e000ff147b82 */ /* 0x000e220000000a00 */
[----:B------:R-:W-:-:S07]  /*0270*/  IADD3 R23, PT, PT, R8, -0x3, RZ ;  /* 0xfffffffd08177810 */ /* 0x000fce0007ffe0ff */
[----:B------:R-:W1:Y:S01]  /*0280*/  LDC.64 R16, c[0x0][0x388] ;  /* 0x0000e200ff107b82 */ /* 0x000e620000000a00 */
[----:B0-----:R-:W-:-:S06]  /*0290*/  IMAD.WIDE.U32 R22, R23, 0x4, R20 ;  /* 0x0000000417167825 */ /* 0x001fcc00078e0014 */
[----:B------:R-:W2:Y:S01]  /*02a0*/  LDG.E R23, desc[UR6][R22.64] ;  /* 0x0000000616177981 */ /* 0x000ea2000c1e1900 */
[----:B-1----:R-:W-:-:S06]  /*02b0*/  IMAD.WIDE.U32 R18, R29, 0x4, R16 ;  /* 0x000000041d127825 */ /* 0x002fcc00078e0010 */
[----:B------:R-:W2:Y:S01]  /*02c0*/  LDG.E R18, desc[UR6][R18.64] ;  /* 0x0000000612127981 */ /* 0x000ea2000c1e1900 */
[C---:B------:R-:W-:Y:S02]  /*02d0*/  IADD3 R14, PT, PT, R8.reuse, -0x2, RZ ;  /* 0xfffffffe080e7810 */ /* 0x040fe40007ffe0ff */
[----:B------:R-:W-:Y:S01]  /*02e0*/  IADD3 R24, PT, PT, R8, -0x1, RZ ;  /* 0xffffffff08187810 */ /* 0x000fe20007ffe0ff */
[----:B--2---:R-:W-:Y:S02]  /*02f0*/  FFMA R12, R23, R18, R12 ;  /* 0x00000012170c7223 */ /* 0x004fe4000000000c */
[----:B------:R-:W-:-:S04]  /*0300*/  IMAD.WIDE.U32 R18, R14, 0x4, R20 ;  /* 0x000000040e127825 */ /* 0x000fc800078e0014 */
[----:B------:R-:W-:Y:S01]  /*0310*/  IMAD.WIDE.U32 R22, R7, 0x4, R16 ;  /* 0x0000000407167825 */ /* 0x000fe200078e0010 */
[----:B------:R0:W2:Y:S04]  /*0320*/  LDG.E R14, desc[UR6][R18.64] ;  /* 0x00000006120e7981 */ /* 0x0000a8000c1e1900 */
[----:B------:R1:W2:Y:S01]  /*0330*/  LDG.E R26, desc[UR6][R22.64] ;  /* 0x00000006161a7981 */ /* 0x0002a2000c1e1900 */
[----:B0-----:R-:W-:-:S04]  /*0340*/  IMAD.WIDE.U32 R18, R24, 0x4, R20 ;  /* 0x0000000418127825 */ /* 0x001fc800078e0014 */
[----:B-1----:R-:W-:Y:S01]  /*0350*/  IMAD.WIDE.U32 R22, R9, 0x4, R16 ;  /* 0x0000000409167825 */ /* 0x002fe200078e0010 */
[----:B------:R0:W3:Y:S04]  /*0360*/  LDG.E R24, desc[UR6][R18.64] ;  /* 0x0000000612187981 */ /* 0x0000e8000c1e1900 */
[----:B------:R1:W3:Y:S01]  /*0370*/  LDG.E R28, desc[UR6][R22.64] ;  /* 0x00000006161c7981 */ /* 0x0002e2000c1e1900 */
[----:B0-----:R-:W-:-:S04]  /*0380*/  IMAD.WIDE.U32 R18, R8, 0x4, R20 ;  /* 0x0000000408127825 */ /* 0x001fc800078e0014 */
[----:B-1----:R-:W-:-:S04]  /*0390*/  IMAD.WIDE.U32 R22, R11, 0x4, R16 ;  /* 0x000000040b167825 */ /* 0x002fc800078e0010 */
[----:B--2---:R-:W-:Y:S02]  /*03a0*/  FFMA R12, R14, R26, R12 ;  /* 0x0000001a0e0c7223 */ /* 0x004fe4000000000c */
[----:B------:R-:W2:Y:S04]  /*03b0*/  LDG.E R14, desc[UR6][R18.64] ;  /* 0x00000006120e7981 */ /* 0x000ea8000c1e1900 */
[----:B------:R0:W2:Y:S01]  /*03c0*/  LDG.E R26, desc[UR6][R22.64] ;  /* 0x00000006161a7981 */ /* 0x0000a2000c1e1900 */
[----:B---3--:R-:W-:Y:S01]  /*03d0*/  FFMA R12, R24, R28, R12 ;  /* 0x0000001c180c7223 */ /* 0x008fe2000000000c */
[----:B------:R-:W-:Y:S01]  /*03e0*/  IADD3 R24, PT, PT, R8, 0x1, RZ ;  /* 0x0000000108187810 */ /* 0x000fe20007ffe0ff */
[----:B0-----:R-:W-:-:S04]  /*03f0*/  IMAD.WIDE.U32 R22, R13, 0x4, R16 ;  /* 0x000000040d167825 */ /* 0x001fc800078e0010 */
[----:B------:R-:W-:Y:S01]  /*0400*/  IMAD.WIDE.U32 R18, R24, 0x4, R20 ;  /* 0x0000000418127825 */ /* 0x000fe200078e0014 */
[----:B------:R-:W3:Y:S04]  /*0410*/  LDG.E R28, desc[UR6][R22.64] ;  /* 0x00000006161c7981 */ /* 0x000ee8000c1e1900 */
[----:B------:R0:W3:Y:S01]  /*0420*/  LDG.E R24, desc[UR6][R18.64] ;  /* 0x0000000612187981 */ /* 0x0000e2000c1e1900 */
[----:B--2---:R-:W-:Y:S01]  /*0430*/  FFMA R12, R14, R26, R12 ;  /* 0x0000001a0e0c7223 */ /* 0x004fe2000000000c */
[C---:B------:R-:W-:Y:S02]  /*0440*/  IADD3 R26, PT, PT, R8.reuse, 0x3, RZ ;  /* 0x00000003081a7810 */ /* 0x040fe40007ffe0ff */
[----:B------:R-:W-:-:S03]  /*0450*/  IADD3 R14, PT, PT, R8, 0x2, RZ ;  /* 0x00000002080e7810 */ /* 0x000fc60007ffe0ff */
[----:B0-----:R-:W-:Y:S01]  /*0460*/  IMAD.WIDE.U32 R18, R26, 0x4, R20 ;  /* 0x000000041a127825 */ /* 0x001fe200078e0014 */
[----:B------:R-:W-:-:S03]  /*0470*/  IADD3 R26, PT, PT, R8, 0x4, RZ ;  /* 0x00000004081a7810 */ /* 0x000fc60007ffe0ff */
[--C-:B------:R-:W-:Y:S02]  /*0480*/  IMAD.WIDE.U32 R22, R14, 0x4, R20.reuse ;  /* 0x000000040e167825 */ /* 0x100fe400078e0014 */
[----:B------:R0:W2:Y:S02]  /*0490*/  LDG.E R14, desc[UR6][R18.64] ;  /* 0x00000006120e7981 */ /* 0x0000a4000c1e1900 */
[----:B------:R-:W-:-:S04]  /*04a0*/  IMAD.WIDE.U32 R20, R26, 0x4, R20 ;  /* 0x000000041a147825 */ /* 0x000fc800078e0014 */
[----:B---3--:R-:W-:Y:S02]  /*04b0*/  FFMA R12, R24, R28, R12 ;  /* 0x0000001c180c7223 */ /* 0x008fe4000000000c */
[----:B------:R-:W3:Y:S01]  /*04c0*/  LDG.E R21, desc[UR6][R20.64] ;  /* 0x0000000614157981 */ /* 0x000ee2000c1e1900 */
[----:B0-----:R-:W-:-:S03]  /*04d0*/  IMAD.WIDE.U32 R18, R15, 0x4, R16 ;  /* 0x000000040f127825 */ /* 0x001fc600078e0010 */
[----:B------:R0:W4:Y:S04]  /*04e0*/  LDG.E R24, desc[UR6][R22.64] ;  /* 0x0000000616187981 */ /* 0x000128000c1e1900 */
[----:B------:R-:W4:Y:S01]  /*04f0*/  LDG.E R26, desc[UR6][R18.64] ;  /* 0x00000006121a7981 */ /* 0x000f22000c1e1900 */
[----:B0-----:R-:W-:-:S04]  /*0500*/  IMAD.WIDE.U32 R22, R25, 0x4, R16 ;  /* 0x0000000419167825 */ /* 0x001fc800078e0010 */
[----:B------:R-:W-:Y:S01]  /*0510*/  IMAD.WIDE.U32 R16, R27, 0x4, R16 ;  /* 0x000000041b107825 */ /* 0x000fe200078e0010 */
[----:B------:R-:W2:Y:S05]  /*0520*/  LDG.E R28, desc[UR6][R22.64] ;  /* 0x00000006161c7981 */ /* 0x000eaa000c1e1900 */
[----:B------:R-:W3:Y:S01]  /*0530*/  LDG.E R16, desc[UR6][R16.64] ;  /* 0x0000000610107981 */ /* 0x000ee2000c1e1900 */
[----:B------:R-:W-:-:S04]  /*0540*/  IADD3 R10, PT, PT, R10, 0x8, RZ ;  /* 0x000000080a0a7810 */ /* 0x000fc80007ffe0ff */
[----:B------:R-:W-:Y:S02]  /*0550*/  ISETP.NE.AND P1, PT, R10, RZ, PT ;  /* 0x000000ff0a00720c */ /* 0x000fe40003f25270 */
[----:B------:R-:W-:Y:S02]  /*0560*/  IADD3 R8, PT, PT, R8, 0x8, RZ ;  /* 0x0000000808087810 */ /* 0x000fe40007ffe0ff */
[C---:B------:R-:W-:Y:S02]  /*0570*/  LEA R7, R0.reuse, R7, 0x3 ;  /* 0x0000000700077211 */ /* 0x040fe400078e18ff */
[C---:B------:R-:W-:Y:S02]  /*0580*/  LEA R9, R0.reuse, R9, 0x3 ;  /* 0x0000000900097211 */ /* 0x040fe400078e18ff */
[C---:B------:R-:W-:Y:S02]  /*0590*/  LEA R11, R0.reuse, R11, 0x3 ;  /* 0x0000000b000b7211 */ /* 0x040fe400078e18ff */
[----:B------:R-:W-:-:S02]  /*05a0*/  LEA R13, R0, R13, 0x3 ;  /* 0x0000000d000d7211 */ /* 0x000fc400078e18ff */
[C---:B------:R-:W-:Y:S02]  /*05b0*/  LEA R15, R0.reuse, R15, 0x3 ;  /* 0x0000000f000f7211 */ /* 0x040fe400078e18ff */
[C---:B------:R-:W-:Y:S02]  /*05c0*/  LEA R25, R0.reuse, R25, 0x3 ;  /* 0x0000001900197211 */ /* 0x040fe400078e18ff */
[C---:B------:R-:W-:Y:S02]  /*05d0*/  LEA R27, R0.reuse, R27, 0x3 ;  /* 0x0000001b001b7211 */ /* 0x040fe400078e18ff */
[----:B------:R-:W-:Y:S01]  /*05e0*/  LEA R29, R0, R29, 0x3 ;  /* 0x0000001d001d7211 */ /* 0x000fe200078e18ff */
[----:B----4-:R-:W-:-:S04]  /*05f0*/  FFMA R12, R24, R26, R12 ;  /* 0x0000001a180c7223 */ /* 0x010fc8000000000c */
[----:B--2---:R-:W-:-:S04]  /*0600*/  FFMA R12, R14, R28, R12 ;  /* 0x0000001c0e0c7223 */ /* 0x004fc8000000000c */
[----:B---3--:R-:W-:Y:S01]  /*0610*/  FFMA R12, R21, R16, R12 ;  /* 0x00000010150c7223 */ /* 0x008fe2000000000c */
[----:B------:R-:W-:Y:S06]  /*0620*/  @P1 BRA `(.L_x_2) ;  /* 0xfffffffc000c1947 */ /* 0x000fec000383ffff */
.L_x_1:
[----:B------:R-:W-:Y:S05]  /*0630*/  @!P0 BRA `(.L_x_0) ;  /* 0x0000000400048947 */ /* 0x000fea0003800000 */
[----:B------:R-:W-:Y:S02]  /*0640*/  ISETP.GE.U32.AND P0, PT, R4, 0x4, PT ;  /* 0x000000040400780c */ /* 0x000fe40003f06070 */
[----:B------:R-:W-:-:S04]  /*0650*/  LOP3.LUT R13, R5, 0x3, RZ, 0xc0, !PT ;  /* 0x00000003050d7812 */ /* 0x000fc800078ec0ff */
[----:B------:R-:W-:-:S07]  /*0660*/  ISETP.NE.AND P1, PT, R13, RZ, PT ;  /* 0x000000ff0d00720c */ /* 0x000fce0003f25270 */
[----:B------:R-:W-:Y:S06]  /*0670*/  @!P0 BRA `(.L_x_3) ;  /* 0x00000000007c8947 */ /* 0x000fec0003800000 */
[----:B------:R-:W0:Y:S01]  /*0680*/  LDC.64 R8, c[0x0][0x388] ;  /* 0x0000e200ff087b82 */ /* 0x000e220000000a00 */
[----:B------:R-:W-:Y:S02]  /*0690*/  IMAD R15, R2, R5, R6 ;  /* 0x00000005020f7224 */ /* 0x000fe400078e0206 */
[----:B------:R-:W-:-:S03]  /*06a0*/  IMAD R17, R6, R0, R3 ;  /* 0x0000000006117224 */ /* 0x000fc600078e0203 */
[C---:B------:R-:W-:Y:S02]  /*06b0*/  IADD3 R23, PT, PT, R15.reuse, 0x1, RZ ;  /* 0x000000010f177810 */ /* 0x040fe40007ffe0ff */
[----:B------:R-:W1:Y:S01]  /*06c0*/  LDC.64 R10, c[0x0][0x380] ;  /* 0x0000e000ff0a7b82 */ /* 0x000e620000000a00 */
[C---:B------:R-:W-:Y:S02]  /*06d0*/  IADD3 R27, PT, PT, R15.reuse, 0x2, RZ ;  /* 0x000000020f1b7810 */ /* 0x040fe40007ffe0ff */
[----:B------:R-:W-:Y:S01]  /*06e0*/  IADD3 R4, PT, PT, R15, 0x3, RZ ;  /* 0x000000030f047810 */ /* 0x000fe20007ffe0ff */
[C---:B0-----:R-:W-:Y:S01]  /*06f0*/  IMAD.WIDE.U32 R20, R17.reuse, 0x4, R8 ;  /* 0x0000000411147825 */ /* 0x041fe200078e0008 */
[----:B------:R-:W-:-:S04]  /*0700*/  IADD3 R17, PT, PT, R17, R0, RZ ;  /* 0x0000000011117210 */ /* 0x000fc80007ffe0ff */
[-C--:B------:R-:W-:Y:S01]  /*0710*/  IADD3 R29, PT, PT, R17, R0.reuse, RZ ;  /* 0x00000000111d7210 */ /* 0x080fe20007ffe0ff */
[--C-:B-1----:R-:W-:Y:S01]  /*0720*/  IMAD.WIDE.U32 R24, R15, 0x4, R10.reuse ;  /* 0x000000040f187825 */ /* 0x102fe200078e000a */
[----:B------:R-:W2:Y:S03]  /*0730*/  LDG.E R20, desc[UR6][R20.64] ;  /* 0x0000000614147981 */ /* 0x000ea6000c1e1900 */
[----:B------:R-:W-:Y:S01]  /*0740*/  IMAD.WIDE.U32 R22, R23, 0x4, R10 ;  /* 0x0000000417167825 */ /* 0x000fe200078e000a */
[----:B------:R-:W2:Y:S03]  /*0750*/  LDG.E R7, desc[UR6][R24.64] ;  /* 0x0000000618077981 */ /* 0x000ea6000c1e1900 */
[----:B------:R-:W-:Y:S02]  /*0760*/  IMAD.WIDE.U32 R18, R17, 0x4, R8 ;  /* 0x0000000411127825 */ /* 0x000fe400078e0008 */
[----:B------:R-:W3:Y:S02]  /*0770*/  LDG.E R22, desc[UR6][R22.64] ;  /* 0x0000000616167981 */ /* 0x000ee4000c1e1900 */
[----:B------:R-:W-:Y:S01]  /*0780*/  IMAD.WIDE.U32 R14, R27, 0x4, R10 ;  /* 0x000000041b0e7825 */ /* 0x000fe200078e000a */
[C---:B------:R-:W-:Y:S01]  /*0790*/  IADD3 R27, PT, PT, R29.reuse, R0, RZ ;  /* 0x000000001d1b7210 */ /* 0x040fe20007ffe0ff */
[----:B------:R-:W3:Y:S02]  /*07a0*/  LDG.E R19, desc[UR6][R18.64] ;  /* 0x0000000612137981 */ /* 0x000ee4000c1e1900 */
[----:B------:R-:W-:-:S02]  /*07b0*/  IMAD.WIDE.U32 R16, R29, 0x4, R8 ;  /* 0x000000041d107825 */ /* 0x000fc400078e0008 */
[----:B------:R-:W4:Y:S02]  /*07c0*/  LDG.E R14, desc[UR6][R14.64] ;  /* 0x000000060e0e7981 */ /* 0x000f24000c1e1900 */
[----:B------:R-:W-:Y:S02]  /*07d0*/  IMAD.WIDE.U32 R10, R4, 0x4, R10 ;  /* 0x00000004040a7825 */ /* 0x000fe400078e000a */
[----:B------:R-:W4:Y:S02]  /*07e0*/  LDG.E R16, desc[UR6][R16.64] ;  /* 0x0000000610107981 */ /* 0x000f24000c1e1900 */
[----:B------:R-:W-:Y:S02]  /*07f0*/  IMAD.WIDE.U32 R8, R27, 0x4, R8 ;  /* 0x000000041b087825 */ /* 0x000fe400078e0008 */
[----:B------:R-:W5:Y:S04]  /*0800*/  LDG.E R10, desc[UR6][R10.64] ;  /* 0x000000060a0a7981 */ /* 0x000f68000c1e1900 */
[----:B------:R-:W5:Y:S01]  /*0810*/  LDG.E R8, desc[UR6][R8.64] ;  /* 0x0000000608087981 */ /* 0x000f62000c1e1900 */
[----:B------:R-:W-:Y:S01]  /*0820*/  IADD3 R6, PT, PT, R6, 0x4, RZ ;  /* 0x0000000406067810 */ /* 0x000fe20007ffe0ff */
[----:B--2---:R-:W-:-:S04]  /*0830*/  FFMA R7, R7, R20, R12 ;  /* 0x0000001407077223 */ /* 0x004fc8000000000c */
[----:B---3--:R-:W-:-:S04]  /*0840*/  FFMA R7, R22, R19, R7 ;  /* 0x0000001316077223 */ /* 0x008fc80000000007 */
[----:B----4-:R-:W-:-:S04]  /*0850*/  FFMA R7, R14, R16, R7 ;  /* 0x000000100e077223 */ /* 0x010fc80000000007 */
[----:B-----5:R-:W-:-:S07]  /*0860*/  FFMA R12, R10, R8, R7 ;  /* 0x000000080a0c7223 */ /* 0x020fce0000000007 */
.L_x_3:
[----:B------:R-:W-:Y:S05]  /*0870*/  @!P1 BRA `(.L_x_0) ;  /* 0x0000000000749947 */ /* 0x000fea0003800000 */
[----:B------:R-:W0:Y:S01]  /*0880*/  LDC.64 R8, c[0x0][0x388] ;  /* 0x0000e200ff087b82 */ /* 0x000e220000000a00 */
[----:B------:R-:W-:Y:S02]  /*0890*/  ISETP.NE.AND P0, PT, R13, 0x1, PT ;  /* 0x000000010d00780c */ /* 0x000fe40003f05270 */
[----:B------:R-:W-:-:S04]  /*08a0*/  LOP3.LUT R4, R5, 0x1, RZ, 0xc0, !PT ;  /* 0x0000000105047812 */ /* 0x000fc800078ec0ff */
[----:B------:R-:W-:Y:S01]  /*08b0*/  ISETP.NE.U32.AND P1, PT, R4, 0x1, PT ;  /* 0x000000010400780c */ /* 0x000fe20003f25070 */
[----:B------:R-:W1:Y:S06]  /*08c0*/  LDC.64 R18, c[0x0][0x380] ;  /* 0x0000e000ff127b82 */ /* 0x000e6c0000000a00 */
[----:B------:R-:W-:Y:S02]  /*08d0*/  @P0 IMAD R7, R2, R5, R6 ;  /* 0x0000000502070224 */ /* 0x000fe400078e0206 */
[----:B------:R-:W2:Y:S01]  /*08e0*/  LDC.64 R10, c[0x0][0x380] ;  /* 0x0000e000ff0a7b82 */ /* 0x000ea20000000a00 */
[C---:B------:R-:W-:Y:S01]  /*08f0*/  @P0 IMAD R17, R6.reuse, R0, R3 ;  /* 0x0000000006110224 */ /* 0x040fe200078e0203 */
[----:B------:R-:W-:-:S02]  /*0900*/  @P0 IADD3 R6, PT, PT, R6, 0x2, RZ ;  /* 0x0000000206060810 */ /* 0x000fc40007ffe0ff */
[----:B------:R-:W-:Y:S02]  /*0910*/  @P0 IADD3 R13, PT, PT, R7, 0x1, RZ ;  /* 0x00000001070d0810 */ /* 0x000fe40007ffe0ff */
[C---:B------:R-:W-:Y:S02]  /*0920*/  @P0 IADD3 R23, PT, PT, R17.reuse, R0, RZ ;  /* 0x0000000011170210 */ /* 0x040fe40007ffe0ff */
[----:B------:R-:W3:Y:S01]  /*0930*/  LDC.64 R14, c[0x0][0x388] ;  /* 0x0000e200ff0e7b82 */ /* 0x000ee20000000a00 */
[----:B0-----:R-:W-:-:S04]  /*0940*/  @P0 IMAD.WIDE.U32 R16, R17, 0x4, R8 ;  /* 0x0000000411100825 */ /* 0x001fc800078e0008 */
[----:B------:R-:W-:Y:S02]  /*0950*/  @P0 IMAD.WIDE.U32 R8, R23, 0x4, R8 ;  /* 0x0000000417080825 */ /* 0x000fe400078e0008 */
[----:B------:R-:W4:Y:S02]  /*0960*/  @P0 LDG.E R16, desc[UR6][R16.64] ;  /* 0x0000000610100981 */ /* 0x000f24000c1e1900 */
[--C-:B-1----:R-:W-:Y:S02]  /*0970*/  @P0 IMAD.WIDE.U32 R20, R7, 0x4, R18.reuse ;  /* 0x0000000407140825 */ /* 0x102fe400078e0012 */
[----:B------:R-:W5:Y:S02]  /*0980*/  @P0 LDG.E R8, desc[UR6][R8.64] ;  /* 0x0000000608080981 */ /* 0x000f64000c1e1900 */
[----:B------:R-:W-:Y:S02]  /*0990*/  @P0 IMAD.WIDE.U32 R18, R13, 0x4, R18 ;  /* 0x000000040d120825 */ /* 0x000fe400078e0012 */
[----:B------:R-:W4:Y:S02]  /*09a0*/  @P0 LDG.E R7, desc[UR6][R20.64] ;  /* 0x0000000614070981 */ /* 0x000f24000c1e1900 */
[----:B------:R-:W-:-:S02]  /*09b0*/  @!P1 IMAD R5, R2, R5, R6 ;  /* 0x0000000502059224 */ /* 0x000fc400078e0206 */
[----:B------:R-:W-:Y:S01]  /*09c0*/  @!P1 IMAD R13, R6, R0, R3 ;  /* 0x00000000060d9224 */ /* 0x000fe200078e0203 */
[----:B------:R-:W5:Y:S01]  /*09d0*/  @P0 LDG.E R18, desc[UR6][R18.64] ;  /* 0x0000000612120981 */ /* 0x000f62000c1e1900 */
[----:B--2---:R-:W-:-:S04]  /*09e0*/  @!P1 IMAD.WIDE.U32 R10, R5, 0x4, R10 ;  /* 0x00000004050a9825 */ /* 0x004fc800078e000a */
[----:B---3--:R-:W-:Y:S02]  /*09f0*/  @!P1 IMAD.WIDE.U32 R14, R13, 0x4, R14 ;  /* 0x000000040d0e9825 */ /* 0x008fe400078e000e */
[----:B------:R-:W2:Y:S04]  /*0a00*/  @!P1 LDG.E R11, desc[UR6][R10.64] ;  /* 0x000000060a0b9981 */ /* 0x000ea8000c1e1900 */
[----:B------:R-:W2:Y:S01]  /*0a10*/  @!P1 LDG.E R14, desc[UR6][R14.64] ;  /* 0x000000060e0e9981 */ /* 0x000ea2000c1e1900 */
[----:B----4-:R-:W-:-:S04]  /*0a20*/  @P0 FFMA R7, R7, R16, R12 ;  /* 0x0000001007070223 */ /* 0x010fc8000000000c */
[----:B-----5:R-:W-:-:S04]  /*0a30*/  @P0 FFMA R12, R18, R8, R7 ;  /* 0x00000008120c0223 */ /* 0x020fc80000000007 */
[----:B--2---:R-:W-:-:S07]  /*0a40*/  @!P1 FFMA R12, R11, R14, R12 ;  /* 0x0000000e0b0c9223 */ /* 0x004fce000000000c */
.L_x_0:
[----:B------:R-:W0:Y:S01]  /*0a50*/  LDC.64 R4, c[0x0][0x390] ;  /* 0x0000e400ff047b82 */ /* 0x000e220000000a00 */
[----:B------:R-:W-:-:S04]  /*0a60*/  IMAD R3, R2, R0, R3 ;  /* 0x0000000002037224 */ /* 0x000fc800078e0203 */
[----:B0-----:R-:W-:-:S05]  /*0a70*/  IMAD.WIDE.U32 R2, R3, 0x4, R4 ;  /* 0x0000000403027825 */ /* 0x001fca00078e0004 */
[----:B------:R-:W-:Y:S01]  /*0a80*/  STG.E desc[UR6][R2.64], R12 ;  /* 0x0000000c02007986 */ /* 0x000fe2000c101906 */
[----:B------:R-:W-:Y:S05]  /*0a90*/  EXIT ;  /* 0x000000000000794d */ /* 0x000fea0003800000 */
.L_x_4:
[----:B------:R-:W-:-:S00]  /*0aa0*/  BRA `(.L_x_4) ;  /* 0xfffffffc00fc7947 */ /* 0x000fc0000383ffff */
[----:B------:R-:W-:-:S00]  /*0ab0*/  NOP ;  /* 0x0000000000007918 */ /* 0x000fc00000000000 */
        /* <DEDUP_REMOVED lines=12> */
.L_x_10:


//--------------------- .text._Z19tiled_matmul_kernelPfS_S_jjj --------------------------
	.section	.text._Z19tiled_matmul_kernelPfS_S_jjj,"ax",@progbits
	.align	128
        .global         _Z19tiled_matmul_kernelPfS_S_jjj
        .type           _Z19tiled_matmul_kernelPfS_S_jjj,@function
        .size           _Z19tiled_matmul_kernelPfS_S_jjj,(.L_x_11 - _Z19tiled_matmul_kernelPfS_S_jjj)
        .other          _Z19tiled_matmul_kernelPfS_S_jjj,@"STO_CUDA_ENTRY STV_DEFAULT"
_Z19tiled_matmul_kernelPfS_S_jjj:
.text._Z19tiled_matmul_kernelPfS_S_jjj:
[----:B------:R-:W-:Y:S01]  /*0000*/  LDC R1, c[0x0][0x37c] ;  /* 0x0000df00ff017b82 */ /* 0x000fe20000000800 */
[----:B------:R-:W0:Y:S01]  /*0010*/  LDCU UR10, c[0x0][0x39c] ;  /* 0x00007380ff0a77ac */ /* 0x000e220008000800 */
[----:B------:R-:W1:Y:S01]  /*0020*/  S2R R19, SR_CTAID.Y ;  /* 0x0000000000137919 */ /* 0x000e620000002600 */
[----:B------:R-:W-:Y:S01]  /*0030*/  HFMA2 R21, -RZ, RZ, 0, 0 ;  /* 0x00000000ff157431 */ /* 0x000fe200000001ff */
[----:B------:R-:W1:Y:S01]  /*0040*/  LDCU UR5, c[0x0][0x364] ;  /* 0x00006c80ff0577ac */ /* 0x000e620008000800 */
[----:B------:R-:W1:Y:S01]  /*0050*/  S2R R18, SR_TID.Y ;  /* 0x0000000000127919 */ /* 0x000e620000002200 */
[----:B------:R-:W2:Y:S01]  /*0060*/  LDCU UR6, c[0x0][0x360] ;  /* 0x00006c00ff0677ac */ /* 0x000ea20008000800 */
[----:B------:R-:W2:Y:S01]  /*0070*/  S2R R17, SR_CTAID.X ;  /* 0x0000000000117919 */ /* 0x000ea20000002500 */
[----:B------:R-:W3:Y:S01]  /*0080*/  LDCU.64 UR8, c[0x0][0x358] ;  /* 0x00006b00ff0877ac */ /* 0x000ee20008000a00 */
[----:B------:R-:W2:Y:S01]  /*0090*/  S2R R16, SR_TID.X ;  /* 0x0000000000107919 */ /* 0x000ea20000002100 */
[----:B0-----:R-:W-:-:S04]  /*00a0*/  UIADD3 UR4, UPT, UPT, UR10, 0x1f, URZ ;  /* 0x0000001f0a047890 */ /* 0x001fc8000fffe0ff */
[----:B------:R-:W-:Y:S01]  /*00b0*/  UISETP.GE.U32.AND UP0, UPT, UR4, 0x20, UPT ;  /* 0x000000200400788c */ /* 0x000fe2000bf06070 */
[----:B-1----:R-:W-:Y:S02]  /*00c0*/  IMAD R19, R19, UR5, R18 ;  /* 0x0000000513137c24 */ /* 0x002fe4000f8e0212 */
[----:B--2---:R-:W-:-:S06]  /*00d0*/  IMAD R17, R17, UR6, R16 ;  /* 0x0000000611117c24 */ /* 0x004fcc000f8e0210 */
[----:B---3--:R-:W-:Y:S05]  /*00e0*/  BRA.U !UP0, `(.L_x_5) ;  /* 0x0000000508d87547 */ /* 0x008fea000b800000 */
[----:B------:R-:W0:Y:S01]  /*00f0*/  S2UR UR7, SR_CgaCtaId ;  /* 0x00000000000779c3 */ /* 0x000e220000008800 */
[----:B------:R-:W1:Y:S01]  /*0100*/  LDCU UR11, c[0x0][0x3a0] ;  /* 0x00007400ff0b77ac */ /* 0x000e620008000800 */
[----:B------:R-:W-:Y:S01]  /*0110*/  MOV R21, RZ ;  /* 0x000000ff00157202 */ /* 0x000fe20000000f00 */
[----:B------:R-:W-:Y:S01]  /*0120*/  IMAD R6, R19, UR10, R16 ;  /* 0x0000000a13067c24 */ /* 0x000fe2000f8e0210 */
[----:B------:R-:W2:Y:S04]  /*0130*/  LDCU UR12, c[0x0][0x398] ;  /* 0x00007300ff0c77ac */ /* 0x000ea80008000800 */
[----:B------:R-:W3:Y:S01]  /*0140*/  LDC R2, c[0x0][0x3a0] ;  /* 0x0000e800ff027b82 */ /* 0x000ee20000000800 */
[----:B------:R-:W-:Y:S01]  /*0150*/  UMOV UR5, 0x400 ;  /* 0x0000040000057882 */ /* 0x000fe20000000000 */
[----:B------:R-:W-:-:S02]  /*0160*/  USHF.R.U32.HI UR6, URZ, 0x5, UR4 ;  /* 0x00000005ff067899 */ /* 0x000fc40008011604 */
[----:B------:R-:W-:Y:S01]  /*0170*/  UIADD3 UR4, UPT, UPT, UR5, 0x1000, URZ ;  /* 0x0000100005047890 */ /* 0x000fe2000fffe0ff */
[----:B------:R-:W4:Y:S01]  /*0180*/  LDCU.64 UR14, c[0x0][0x398] ;  /* 0x00007300ff0e77ac */ /* 0x000f220008000a00 */
[----:B------:R-:W-:Y:S01]  /*0190*/  UIADD3 UR6, UPT, UPT, -UR6, URZ, URZ ;  /* 0x000000ff06067290 */ /* 0x000fe2000fffe1ff */
[----:B-1----:R-:W-:Y:S01]  /*01a0*/  ISETP.GE.U32.AND P0, PT, R17, UR11, PT ;  /* 0x0000000b11007c0c */ /* 0x002fe2000bf06070 */
[----:B------:R-:W-:-:S03]  /*01b0*/  IMAD R7, R18, UR11, R17 ;  /* 0x0000000b12077c24 */ /* 0x000fc6000f8e0211 */
[----:B--2---:R-:W-:Y:S01]  /*01c0*/  ISETP.LT.U32.AND P0, PT, R19, UR12, !P0 ;  /* 0x0000000c13007c0c */ /* 0x004fe2000c701070 */
[----:B0-----:R-:W-:Y:S02]  /*01d0*/  ULEA UR5, UR7, UR5, 0x18 ;  /* 0x0000000507057291 */ /* 0x001fe4000f8ec0ff */
[----:B------:R-:W-:-:S04]  /*01e0*/  ULEA UR4, UR7, UR4, 0x18 ;  /* 0x0000000407047291 */ /* 0x000fc8000f8ec0ff */
[----:B------:R-:W-:Y:S02]  /*01f0*/  LEA R5, R18, UR5, 0x7 ;  /* 0x0000000512057c11 */ /* 0x000fe4000f8e38ff */
[C---:B------:R-:W-:Y:S02]  /*0200*/  LEA R3, R16.reuse, UR4, 0x2 ;  /* 0x0000000410037c11 */ /* 0x040fe4000f8e10ff */
[----:B------:R-:W-:Y:S02]  /*0210*/  LEA R4, R16, R5, 0x2 ;  /* 0x0000000510047211 */ /* 0x000fe400078e10ff */
[----:B----4-:R-:W-:-:S07]  /*0220*/  LEA R0, R18, R3, 0x7 ;  /* 0x0000000312007211 */ /* 0x010fce00078e38ff */
.L_x_8:
[----:B------:R-:W-:Y:S01]  /*0230*/  ISETP.GE.U32.AND P2, PT, R16, UR15, PT ;  /* 0x0000000f10007c0c */ /* 0x000fe2000bf46070 */
[----:B0-----:R-:W-:Y:S01]  /*0240*/  HFMA2 R15, -RZ, RZ, 0, 0 ;  /* 0x00000000ff0f7431 */ /* 0x001fe200000001ff */
[----:B------:R-:W-:Y:S02]  /*0250*/  ISETP.GE.U32.AND P1, PT, R18, UR15, PT ;  /* 0x0000000f12007c0c */ /* 0x000fe4000bf26070 */
[----:B------:R-:W-:Y:S02]  /*0260*/  ISETP.GE.U32.OR P2, PT, R19, UR14, P2 ;  /* 0x0000000e13007c0c */ /* 0x000fe40009746470 */
[----:B---3--:R-:W-:Y:S02]  /*0270*/  ISETP.GE.U32.OR P1, PT, R17, R2, P1 ;  /* 0x000000021100720c */ /* 0x008fe40000f26470 */
[----:B------:R-:W-:-:S09]  /*0280*/  MOV R13, RZ ;  /* 0x000000ff000d7202 */ /* 0x000fd20000000f00 */
[----:B------:R-:W0:Y:S08]  /*0290*/  @!P2 LDC.64 R10, c[0x0][0x380] ;  /* 0x0000e000ff0aab82 */ /* 0x000e300000000a00 */
[----:B------:R-:W1:Y:S01]  /*02a0*/  @!P1 LDC.64 R8, c[0x0][0x388] ;  /* 0x0000e200ff089b82 */ /* 0x000e620000000a00 */
[----:B0-----:R-:W-:-:S05]  /*02b0*/  @!P2 IMAD.WIDE.U32 R10, R6, 0x4, R10 ;  /* 0x00000004060aa825 */ /* 0x001fca00078e000a */
[----:B------:R-:W2:Y:S01]  /*02c0*/  @!P2 LDG.E R13, desc[UR8][R10.64] ;  /* 0x000000080a0da981 */ /* 0x000ea2000c1e1900 */
[----:B-1----:R-:W-:-:S05]  /*02d0*/  @!P1 IMAD.WIDE.U32 R8, R7, 0x4, R8 ;  /* 0x0000000407089825 */ /* 0x002fca00078e0008 */
[----:B------:R-:W3:Y:S01]  /*02e0*/  @!P1 LDG.E R15, desc[UR8][R8.64] ;  /* 0x00000008080f9981 */ /* 0x000ee2000c1e1900 */
[----:B------:R-:W-:Y:S03]  /*02f0*/  BSSY.RECONVERGENT B0, `(.L_x_6) ;  /* 0x000004d000007945 */ /* 0x000fe60003800200 */
[----:B--2---:R0:W-:Y:S04]  /*0300*/  STS [R4], R13 ;  /* 0x0000000d04007388 */ /* 0x0041e80000000800 */
[----:B---3--:R0:W-:Y:S01]  /*0310*/  STS [R0], R15 ;  /* 0x0000000f00007388 */ /* 0x0081e20000000800 */
[----:B------:R-:W-:Y:S06]  /*0320*/  BAR.SYNC.DEFER_BLOCKING 0x0 ;  /* 0x0000000000007b1d */ /* 0x000fec0000010000 */
[----:B------:R-:W-:Y:S05]  /*0330*/  @!P0 BRA `(.L_x_7) ;  /* 0x0000000400208947 */ /* 0x000fea0003800000 */
[----:B------:R-:W-:Y:S04]  /*0340*/  LDS R24, [R3] ;  /* 0x0000000003187984 */ /* 0x000fe80000000800 */
[----:B0-----:R-:W0:Y:S04]  /*0350*/  LDS.128 R12, [R5] ;  /* 0x00000000050c7984 */ /* 0x001e280000000c00 */
[----:B------:R-:W1:Y:S04]  /*0360*/  LDS R27, [R3+0x80] ;  /* 0x00008000031b7984 */ /* 0x000e680000000800 */
[----:B------:R-:W2:Y:S04]  /*0370*/  LDS R23, [R3+0x100] ;  /* 0x0001000003177984 */ /* 0x000ea80000000800 */
[----:B------:R-:W3:Y:S04]  /*0380*/  LDS R22, [R3+0x180] ;  /* 0x0001800003167984 */ /* 0x000ee80000000800 */
[----:B------:R-:W-:Y:S04]  /*0390*/  LDS R25, [R3+0x200] ;  /* 0x0002000003197984 */ /* 0x000fe80000000800 */
[----:B------:R-:W4:Y:S04]  /*03a0*/  LDS.128 R8, [R5+0x10] ;  /* 0x0000100005087984 */ /* 0x000f280000000c00 */
[----:B------:R-:W5:Y:S04]  /*03b0*/  LDS R20, [R3+0x280] ;  /* 0x0002800003147984 */ /* 0x000f680000000800 */
[----:B------:R-:W-:Y:S01]  /*03c0*/  LDS R26, [R3+0x580] ;  /* 0x00058000031a7984 */ /* 0x000fe20000000800 */
[----:B0-----:R-:W-:-:S03]  /*03d0*/  FFMA R12, R12, R24, R21 ;  /* 0x000000180c0c7223 */ /* 0x001fc60000000015 */
[----:B------:R-:W0:Y:S01]  /*03e0*/  LDS R21, [R3+0x300] ;  /* 0x0003000003157984 */ /* 0x000e220000000800 */
[----:B-1----:R-:W-:-:S03]  /*03f0*/  FFMA R12, R27, R13, R12 ;  /* 0x0000000d1b0c7223 */ /* 0x002fc6000000000c */
[----:B------:R-:W1:Y:S01]  /*0400*/  LDS R24, [R3+0x380] ;  /* 0x0003800003187984 */ /* 0x000e620000000800 */
[----:B--2---:R-:W-:-:S04]  /*0410*/  FFMA R23, R23, R14, R12 ;  /* 0x0000000e17177223 */ /* 0x004fc8000000000c */
[----:B---3--:R-:W-:Y:S02]  /*0420*/  FFMA R27, R22, R15, R23 ;  /* 0x0000000f161b7223 */ /* 0x008fe40000000017 */
[----:B------:R-:W-:Y:S04]  /*0430*/  LDS R23, [R3+0x400] ;  /* 0x0004000003177984 */ /* 0x000fe80000000800 */
[----:B------:R-:W2:Y:S01]  /*0440*/  LDS.128 R12, [R5+0x20] ;  /* 0x00002000050c7984 */ /* 0x000ea20000000c00 */
[----:B----4-:R-:W-:-:S03]  /*0450*/  FFMA R27, R8, R25, R27 ;  /* 0x00000019081b7223 */ /* 0x010fc6000000001b */
[----:B------:R-:W3:Y:S01]  /*0460*/  LDS R22, [R3+0x480] ;  /* 0x0004800003167984 */ /* 0x000ee20000000800 */
[----:B-----5:R-:W-:-:S03]  /*0470*/  FFMA R20, R20, R9, R27 ;  /* 0x0000000914147223 */ /* 0x020fc6000000001b */
[----:B------:R-:W4:Y:S01]  /*0480*/  LDS R25, [R3+0x500] ;  /* 0x0005000003197984 */ /* 0x000f220000000800 */
[----:B0-----:R-:W-:-:S03]  /*0490*/  FFMA R21, R21, R10, R20 ;  /* 0x0000000a15157223 */ /* 0x001fc60000000014 */
[----:B------:R-:W-:Y:S01]  /*04a0*/  LDS R20, [R3+0x680] ;  /* 0x0006800003147984 */ /* 0x000fe20000000800 */
[----:B-1----:R-:W-:-:S03]  /*04b0*/  FFMA R27, R24, R11, R21 ;  /* 0x0000000b181b7223 */ /* 0x002fc60000000015 */
[----:B------:R-:W-:Y:S04]  /*04c0*/  LDS R21, [R3+0x600] ;  /* 0x0006000003157984 */ /* 0x000fe80000000800 */
[----:B------:R-:W0:Y:S04]  /*04d0*/  LDS.128 R8, [R5+0x30] ;  /* 0x0000300005087984 */ /* 0x000e280000000c00 */
[----:B------:R-:W-:Y:S01]  /*04e0*/  LDS R24, [R3+0x780] ;  /* 0x0007800003187984 */ /* 0x000fe20000000800 */
[----:B--2---:R-:W-:-:S03]  /*04f0*/  FFMA R27, R12, R23, R27 ;  /* 0x000000170c1b7223 */ /* 0x004fc6000000001b */
[----:B------:R-:W1:Y:S01]  /*0500*/  LDS R23, [R3+0x700] ;  /* 0x0007000003177984 */ /* 0x000e620000000800 */
[----:B---3--:R-:W-:-:S04]  /*0510*/  FFMA R22, R22, R13, R27 ;  /* 0x0000000d16167223 */ /* 0x008fc8000000001b */
[----:B----4-:R-:W-:Y:S02]  /*0520*/  FFMA R25, R25, R14, R22 ;  /* 0x0000000e19197223 */ /* 0x010fe40000000016 */
[----:B------:R-:W-:Y:S02]  /*0530*/  LDS R22, [R3+0x880] ;  /* 0x0008800003167984 */ /* 0x000fe40000000800 */
[----:B------:R-:W-:Y:S02]  /*0540*/  FFMA R27, R26, R15, R25 ;  /* 0x0000000f1a1b7223 */ /* 0x000fe40000000019 */
[----:B------:R-:W-:Y:S04]  /*0550*/  LDS R25, [R3+0x800] ;  /* 0x0008000003197984 */ /* 0x000fe80000000800 */
[----:B------:R-:W2:Y:S04]  /*0560*/  LDS.128 R12, [R5+0x40] ;  /* 0x00004000050c7984 */ /* 0x000ea80000000c00 */
[----:B------:R-:W-:Y:S01]  /*0570*/  LDS R26, [R3+0x980] ;  /* 0x00098000031a7984 */ /* 0x000fe20000000800 */
[----:B0-----:R-:W-:-:S03]  /*0580*/  FFMA R27, R8, R21, R27 ;  /* 0x00000015081b7223 */ /* 0x001fc6000000001b */
[----:B------:R-:W0:Y:S01]  /*0590*/  LDS R21, [R3+0x900] ;  /* 0x0009000003157984 */ /* 0x000e220000000800 */
[----:B------:R-:W-:-:S04]  /*05a0*/  FFMA R20, R20, R9, R27 ;  /* 0x0000000914147223 */ /* 0x000fc8000000001b */
[----:B-1----:R-:W-:Y:S02]  /*05b0*/  FFMA R23, R23, R10, R20 ;  /* 0x0000000a17177223 */ /* 0x002fe40000000014 */
[----:B------:R-:W-:Y:S02]  /*05c0*/  LDS R20, [R3+0xa80] ;  /* 0x000a800003147984 */ /* 0x000fe40000000800 */
[----:B------:R-:W-:Y:S02]  /*05d0*/  FFMA R27, R24, R11, R23 ;  /* 0x0000000b181b7223 */ /* 0x000fe40000000017 */
[----:B------:R-:W-:Y:S04]  /*05e0*/  LDS R23, [R3+0xa00] ;  /* 0x000a000003177984 */ /* 0x000fe80000000800 */
[----:B------:R-:W1:Y:S04]  /*05f0*/  LDS.128 R8, [R5+0x50] ;  /* 0x0000500005087984 */ /* 0x000e680000000c00 */
[----:B------:R-:W-:Y:S01]  /*0600*/  LDS R24, [R3+0xc80] ;  /* 0x000c800003187984 */ /* 0x000fe20000000800 */
[----:B--2---:R-:W-:-:S03]  /*0610*/  FFMA R27, R12, R25, R27 ;  /* 0x000000190c1b7223 */ /* 0x004fc6000000001b */
[----:B------:R-:W2:Y:S01]  /*0620*/  LDS R25, [R3+0xb00] ;  /* 0x000b000003197984 */ /* 0x000ea20000000800 */
[----:B------:R-:W-:-:S03]  /*0630*/  FFMA R12, R22, R13, R27 ;  /* 0x0000000d160c7223 */ /* 0x000fc6000000001b */
[----:B------:R-:W3:Y:S01]  /*0640*/  LDS R22, [R3+0xb80] ;  /* 0x000b800003167984 */ /* 0x000ee20000000800 */
[----:B0-----:R-:W-:-:S04]  /*0650*/  FFMA R21, R21, R14, R12 ;  /* 0x0000000e15157223 */ /* 0x001fc8000000000c */
[----:B------:R-:W-:Y:S02]  /*0660*/  FFMA R27, R26, R15, R21 ;  /* 0x0000000f1a1b7223 */ /* 0x000fe40000000015 */
[----:B------:R-:W-:Y:S04]  /*0670*/  LDS R21, [R3+0xc00] ;  /* 0x000c000003157984 */ /* 0x000fe80000000800 */
[----:B------:R-:W0:Y:S01]  /*0680*/  LDS.128 R12, [R5+0x60] ;  /* 0x00006000050c7984 */ /* 0x000e220000000c00 */
[----:B-1----:R-:W-:-:S04]  /*0690*/  FFMA R23, R8, R23, R27 ;  /* 0x0000001708177223 */ /* 0x002fc8000000001b */
[----:B------:R-:W-:Y:S02]  /*06a0*/  FFMA R20, R20, R9, R23 ;  /* 0x0000000914147223 */ /* 0x000fe40000000017 */
[----:B------:R-:W1:Y:S02]  /*06b0*/  LDS R23, [R3+0xd00] ;  /* 0x000d000003177984 */ /* 0x000e640000000800 */
[----:B--2---:R-:W-:Y:S02]  /*06c0*/  FFMA R25, R25, R10, R20 ;  /* 0x0000000a19197223 */ /* 0x004fe40000000014 */
[----:B------:R-:W2:Y:S02]  /*06d0*/  LDS R20, [R3+0xd80] ;  /* 0x000d800003147984 */ /* 0x000ea40000000800 */
[----:B---3--:R-:W-:Y:S02]  /*06e0*/  FFMA R27, R22, R11, R25 ;  /* 0x0000000b161b7223 */ /* 0x008fe40000000019 */
[----:B------:R-:W-:Y:S04]  /*06f0*/  LDS R25, [R3+0xe00] ;  /* 0x000e000003197984 */ /* 0x000fe80000000800 */
[----:B------:R-:W3:Y:S04]  /*0700*/  LDS.128 R8, [R5+0x70] ;  /* 0x0000700005087984 */ /* 0x000ee80000000c00 */
[----:B------:R-:W4:Y:S01]  /*0710*/  LDS R22, [R3+0xe80] ;  /* 0x000e800003167984 */ /* 0x000f220000000800 */
[----:B0-----:R-:W-:-:S03]  /*0720*/  FFMA R27, R12, R21, R27 ;  /* 0x000000150c1b7223 */ /* 0x001fc6000000001b */
[----:B------:R-:W0:Y:S01]  /*0730*/  LDS R21, [R3+0xf00] ;  /* 0x000f000003157984 */ /* 0x000e220000000800 */
[----:B------:R-:W-:-:S03]  /*0740*/  FFMA R24, R24, R13, R27 ;  /* 0x0000000d18187223 */ /* 0x000fc6000000001b */
[----:B------:R-:W5:Y:S01]  /*0750*/  LDS R12, [R3+0xf80] ;  /* 0x000f8000030c7984 */ /* 0x000f620000000800 */
[----:B-1----:R-:W-:-:S04]  /*0760*/  FFMA R23, R23, R14, R24 ;  /* 0x0000000e17177223 */ /* 0x002fc80000000018 */
[----:B--2---:R-:W-:-:S04]  /*0770*/  FFMA R15, R20, R15, R23 ;  /* 0x0000000f140f7223 */ /* 0x004fc80000000017 */
[----:B---3--:R-:W-:-:S04]  /*0780*/  FFMA R15, R8, R25, R15 ;  /* 0x00000019080f7223 */ /* 0x008fc8000000000f */
[----:B----4-:R-:W-:-:S04]  /*0790*/  FFMA R22, R22, R9, R15 ;  /* 0x0000000916167223 */ /* 0x010fc8000000000f */
[----:B0-----:R-:W-:-:S04]  /*07a0*/  FFMA R21, R21, R10, R22 ;  /* 0x0000000a15157223 */ /* 0x001fc80000000016 */
[----:B-----5:R-:W-:-:S07]  /*07b0*/  FFMA R21, R12, R11, R21 ;  /* 0x0000000b0c157223 */ /* 0x020fce0000000015 */
.L_x_7:
[----:B------:R-:W-:Y:S05]  /*07c0*/  BSYNC.RECONVERGENT B0 ;  /* 0x0000000000007941 */ /* 0x000fea0003800200 */
.L_x_6:
[----:B------:R-:W-:Y:S01]  /*07d0*/  BAR.SYNC.DEFER_BLOCKING 0x0 ;  /* 0x0000000000007b1d */ /* 0x000fe20000010000 */
[----:B------:R-:W-:Y:S01]  /*07e0*/  UIADD3 UR6, UPT, UPT, UR6, 0x1, URZ ;  /* 0x0000000106067890 */ /* 0x000fe2000fffe0ff */
[----:B------:R-:W-:Y:S02]  /*07f0*/  IADD3 R18, PT, PT, R18, 0x20, RZ ;  /* 0x0000002012127810 */ /* 0x000fe40007ffe0ff */
[----:B------:R-:W-:Y:S01]  /*0800*/  IADD3 R16, PT, PT, R16, 0x20, RZ ;  /* 0x0000002010107810 */ /* 0x000fe20007ffe0ff */
[----:B------:R-:W-:Y:S01]  /*0810*/  UISETP.NE.AND UP0, UPT, UR6, URZ, UPT ;  /* 0x000000ff0600728c */ /* 0x000fe2000bf05270 */
[----:B------:R-:W-:Y:S02]  /*0820*/  IADD3 R6, PT, PT, R6, 0x20, RZ ;  /* 0x0000002006067810 */ /* 0x000fe40007ffe0ff */
[----:B------:R-:W-:-:S06]  /*0830*/  LEA R7, R2, R7, 0x5 ;  /* 0x0000000702077211 */ /* 0x000fcc00078e28ff */
[----:B------:R-:W-:Y:S05]  /*0840*/  BRA.U UP0, `(.L_x_8) ;  /* 0xfffffff900787547 */ /* 0x000fea000b83ffff */
.L_x_5:
[----:B------:R-:W1:Y:S01]  /*0850*/  LDCU UR4, c[0x0][0x3a0] ;  /* 0x00007400ff0477ac */ /* 0x000e620008000800 */
[----:B------:R-:W2:Y:S01]  /*0860*/  LDCU UR5, c[0x0][0x398] ;  /* 0x00007300ff0577ac */ /* 0x000ea20008000800 */
[----:B-1----:R-:W-:-:S04]  /*0870*/  ISETP.GE.U32.AND P0, PT, R17, UR4, PT ;  /* 0x0000000411007c0c */ /* 0x002fc8000bf06070 */
[----:B--2---:R-:W-:-:S13]  /*0880*/  ISETP.GE.U32.OR P0, PT, R19, UR5, P0 ;  /* 0x0000000513007c0c */ /* 0x004fda0008706470 */
[----:B------:R-:W-:Y:S05]  /*0890*/  @P0 EXIT ;  /* 0x000000000000094d */ /* 0x000fea0003800000 */
[----:B------:R-:W1:Y:S01]  /*08a0*/  LDC.64 R2, c[0x0][0x390] ;  /* 0x0000e400ff027b82 */ /* 0x000e620000000a00 */
[----:B------:R-:W-:-:S04]  /*08b0*/  IMAD R17, R19, UR4, R17 ;  /* 0x0000000413117c24 */ /* 0x000fc8000f8e0211 */
[----:B-1----:R-:W-:-:S05]  /*08c0*/  IMAD.WIDE.U32 R2, R17, 0x4, R2 ;  /* 0x0000000411027825 */ /* 0x002fca00078e0002 */
[----:B------:R-:W-:Y:S01]  /*08d0*/  STG.E desc[UR8][R2.64], R21 ;  /* 0x0000001502007986 */ /* 0x000fe2000c101908 */
[----:B------:R-:W-:Y:S05]  /*08e0*/  EXIT ;  /* 0x000000000000794d */ /* 0x000fea0003800000 */
.L_x_9:
        /* <DEDUP_REMOVED lines=9> */
.L_x_11:


//--------------------- .nv.shared.reserved.0     --------------------------
	.section	.nv.shared.reserved.0,"aw",@nobits
	.weak		__nv_reservedSMEM_offset_0_alias
	.size		__nv_reservedSMEM_offset_0_alias, 0, 64
	.other		__nv_reservedSMEM_offset_0_alias,@"STO_CUDA_RESERVED_SHARED STV_DEFAULT"
__nv_reservedSMEM_offset_0_alias:
	.zero		0
	.zero		64


//--------------------- .nv.shared._Z19tiled_matmul_kernelPfS_S_jjj --------------------------
	.section	.nv.shared._Z19tiled_matmul_kernelPfS_S_jjj,"aw",@nobits
	.sectionflags	@""
	.align	4
.nv.shared._Z19tiled_matmul_kernelPfS_S_jjj:
	.zero		9216


//--------------------- .nv.constant0._Z13matmul_kernelPfS_S_jjj --------------------------
	.section	.nv.constant0._Z13matmul_kernelPfS_S_jjj,"a",@progbits
	.sectionflags	@""
	.align	4
.nv.constant0._Z13matmul_kernelPfS_S_jjj:
	.zero		932


//--------------------- .nv.constant0._Z19tiled_matmul_kernelPfS_S_jjj --------------------------
	.section	.nv.constant0._Z19tiled_matmul_kernelPfS_S_jjj,"a",@progbits
	.sectionflags	@""
	.align	4
.nv.constant0._Z19tiled_matmul_kernelPfS_S_jjj:
	.zero		932


//--------------------- SYMBOLS --------------------------

	.type		.nv.reservedSmem.offset0,@object
	.size		.nv.reservedSmem.offset0,0x4
	.type		.nv.reservedSmem.cap,@object
	.size		.nv.reservedSmem.cap,0x4
